	.headerflags	@"EF_CUDA_TEXMODE_UNIFIED EF_CUDA_64BIT_ADDRESS EF_CUDA_SM86 EF_CUDA_VIRTUAL_SM(EF_CUDA_SM86)"
	.elftype	@"ET_EXEC"


//--------------------- .nv.info                  --------------------------
	.section	.nv.info,"",@"SHT_CUDA_INFO"
	.align	4


	//----- nvinfo : EIATTR_REGCOUNT
	.align		4
        /*0000*/ 	.byte	0x04, 0x2f
        /*0002*/ 	.short	(.L_2 - .L_1)
	.align		4
.L_1:
        /*0004*/ 	.word	index@(triton_red_fused__to_copy_add_amax_amin_cat_clamp_mul_reciprocal_7)
        /*0008*/ 	.word	0x00000080


	//----- nvinfo : EIATTR_MIN_STACK_SIZE
	.align		4
.L_2:
        /*000c*/ 	.byte	0x04, 0x12
        /*000e*/ 	.short	(.L_4 - .L_3)
	.align		4
.L_3:
        /*0010*/ 	.word	index@(triton_red_fused__to_copy_add_amax_amin_cat_clamp_mul_reciprocal_7)
        /*0014*/ 	.word	0x000001a8


	//----- nvinfo : EIATTR_FRAME_SIZE
	.align		4
.L_4:
        /*0018*/ 	.byte	0x04, 0x11
        /*001a*/ 	.short	(.L_6 - .L_5)
	.align		4
.L_5:
        /*001c*/ 	.word	index@(triton_red_fused__to_copy_add_amax_amin_cat_clamp_mul_reciprocal_7)
        /*0020*/ 	.word	0x000001a8


	//----- nvinfo : EIATTR_MIN_STACK_SIZE
	.align		4
.L_6:
        /*0024*/ 	.byte	0x04, 0x12
        /*0026*/ 	.short	(.L_8 - .L_7)
	.align		4
.L_7:
        /*0028*/ 	.word	index@(triton_red_fused__to_copy_add_amax_amin_cat_clamp_mul_reciprocal_7)
        /*002c*/ 	.word	0x000001a8
.L_8:


//--------------------- .nv.info.triton_red_fused__to_copy_add_amax_amin_cat_clamp_mul_reciprocal_7 --------------------------
	.section	.nv.info.triton_red_fused__to_copy_add_amax_amin_cat_clamp_mul_reciprocal_7,"",@"SHT_CUDA_INFO"
	.sectionflags	@""
	.align	4


	//----- nvinfo : EIATTR_CUDA_API_VERSION
	.align		4
        /*0000*/ 	.byte	0x04, 0x37
        /*0002*/ 	.short	(.L_10 - .L_9)
.L_9:
        /*0004*/ 	.word	0x0000007c


	//----- nvinfo : EIATTR_SW2861232_WAR
	.align		4
.L_10:
        /*0008*/ 	.byte	0x01, 0x35
	.zero		2


	//----- nvinfo : EIATTR_PARAM_CBANK
	.align		4
        /*000c*/ 	.byte	0x04, 0x0a
        /*000e*/ 	.short	(.L_12 - .L_11)
	.align		4
.L_11:
        /*0010*/ 	.word	index@(.nv.constant0.triton_red_fused__to_copy_add_amax_amin_cat_clamp_mul_reciprocal_7)
        /*0014*/ 	.short	0x0160
        /*0016*/ 	.short	0x0038


	//----- nvinfo : EIATTR_CBANK_PARAM_SIZE
	.align		4
.L_12:
        /*0018*/ 	.byte	0x03, 0x19
        /*001a*/ 	.short	0x0038


	//----- nvinfo : EIATTR_KPARAM_INFO
	.align		4
        /*001c*/ 	.byte	0x04, 0x17
        /*001e*/ 	.short	(.L_14 - .L_13)
.L_13:
        /*0020*/ 	.word	0x00000000
        /*0024*/ 	.short	0x0007
        /*0026*/ 	.short	0x0030
        /*0028*/ 	.byte	0x00, 0xf4, 0x21, 0x00


	//----- nvinfo : EIATTR_KPARAM_INFO
	.align		4
.L_14:
        /*002c*/ 	.byte	0x04, 0x17
        /*002e*/ 	.short	(.L_16 - .L_15)
.L_15:
        /*0030*/ 	.word	0x00000000
        /*0034*/ 	.short	0x0006
        /*0036*/ 	.short	0x002c
        /*0038*/ 	.byte	0x00, 0xf0, 0x11, 0x00


	//----- nvinfo : EIATTR_KPARAM_INFO
	.align		4
.L_16:
        /*003c*/ 	.byte	0x04, 0x17
        /*003e*/ 	.short	(.L_18 - .L_17)
.L_17:
        /*0040*/ 	.word	0x00000000
        /*0044*/ 	.short	0x0005
        /*0046*/ 	.short	0x0028
        /*0048*/ 	.byte	0x00, 0xf0, 0x11, 0x00


	//----- nvinfo : EIATTR_KPARAM_INFO
	.align		4
.L_18:
        /*004c*/ 	.byte	0x04, 0x17
        /*004e*/ 	.short	(.L_20 - .L_19)
.L_19:
        /*0050*/ 	.word	0x00000000
        /*0054*/ 	.short	0x0004
        /*0056*/ 	.short	0x0020
        /*0058*/ 	.byte	0x00, 0xf4, 0x21, 0x00


	//----- nvinfo : EIATTR_KPARAM_INFO
	.align		4
.L_20:
        /*005c*/ 	.byte	0x04, 0x17
        /*005e*/ 	.short	(.L_22 - .L_21)
.L_21:
        /*0060*/ 	.word	0x00000000
        /*0064*/ 	.short	0x0003
        /*0066*/ 	.short	0x0018
        /*0068*/ 	.byte	0x00, 0xf4, 0x21, 0x00


	//----- nvinfo : EIATTR_KPARAM_INFO
	.align		4
.L_22:
        /*006c*/ 	.byte	0x04, 0x17
        /*006e*/ 	.short	(.L_24 - .L_23)
.L_23:
        /*0070*/ 	.word	0x00000000
        /*0074*/ 	.short	0x0002
        /*0076*/ 	.short	0x0010
        /*0078*/ 	.byte	0x00, 0xf4, 0x21, 0x00


	//----- nvinfo : EIATTR_KPARAM_INFO
	.align		4
.L_24:
        /*007c*/ 	.byte	0x04, 0x17
        /*007e*/ 	.short	(.L_26 - .L_25)
.L_25:
        /*0080*/ 	.word	0x00000000
        /*0084*/ 	.short	0x0001
        /*0086*/ 	.short	0x0008
        /*0088*/ 	.byte	0x00, 0xf4, 0x21, 0x00


	//----- nvinfo : EIATTR_KPARAM_INFO
	.align		4
.L_26:
        /*008c*/ 	.byte	0x04, 0x17
        /*008e*/ 	.short	(.L_28 - .L_27)
.L_27:
        /*0090*/ 	.word	0x00000000
        /*0094*/ 	.short	0x0000
        /*0096*/ 	.short	0x0000
        /*0098*/ 	.byte	0x00, 0xf4, 0x21, 0x00


	//----- nvinfo : EIATTR_MAXREG_COUNT
	.align		4
.L_28:
        /*009c*/ 	.byte	0x03, 0x1b
        /*009e*/ 	.short	0x0080


	//----- nvinfo : EIATTR_COOP_GROUP_MASK_REGIDS
	.align		4
        /*00a0*/ 	.byte	0x04, 0x29
        /*00a2*/ 	.short	(.L_30 - .L_29)


	//   ....[0]....
.L_29:
        /*00a4*/ 	.word	0xffffffff


	//   ....[1]....
        /*00a8*/ 	.word	0xffffffff


	//   ....[2]....
        /*00ac*/ 	.word	0xffffffff


	//   ....[3]....
        /*00b0*/ 	.word	0xffffffff


	//   ....[4]....
        /*00b4*/ 	.word	0xffffffff


	//   ....[5]....
        /*00b8*/ 	.word	0xffffffff


	//   ....[6]....
        /*00bc*/ 	.word	0xffffffff


	//   ....[7]....
        /*00c0*/ 	.word	0xffffffff


	//   ....[8]....
        /*00c4*/ 	.word	0xffffffff


	//   ....[9]....
        /*00c8*/ 	.word	0xffffffff


	//   ....[10]....
        /*00cc*/ 	.word	0xffffffff


	//   ....[11]....
        /*00d0*/ 	.word	0xffffffff


	//   ....[12]....
        /*00d4*/ 	.word	0xffffffff


	//   ....[13]....
        /*00d8*/ 	.word	0xffffffff


	//   ....[14]....
        /*00dc*/ 	.word	0xffffffff


	//   ....[15]....
        /*00e0*/ 	.word	0xffffffff


	//   ....[16]....
        /*00e4*/ 	.word	0xffffffff


	//   ....[17]....
        /*00e8*/ 	.word	0xffffffff


	//   ....[18]....
        /*00ec*/ 	.word	0xffffffff


	//   ....[19]....
        /*00f0*/ 	.word	0xffffffff


	//   ....[20]....
        /*00f4*/ 	.word	0xffffffff


	//   ....[21]....
        /*00f8*/ 	.word	0xffffffff


	//   ....[22]....
        /*00fc*/ 	.word	0xffffffff


	//   ....[23]....
        /*0100*/ 	.word	0xffffffff


	//   ....[24]....
        /*0104*/ 	.word	0xffffffff


	//   ....[25]....
        /*0108*/ 	.word	0xffffffff


	//   ....[26]....
        /*010c*/ 	.word	0xffffffff


	//   ....[27]....
        /*0110*/ 	.word	0xffffffff


	//----- nvinfo : EIATTR_COOP_GROUP_INSTR_OFFSETS
	.align		4
.L_30:
        /*0114*/ 	.byte	0x04, 0x28
        /*0116*/ 	.short	(.L_32 - .L_31)


	//   ....[0]....
.L_31:
        /*0118*/ 	.word	0x0000b450


	//   ....[1]....
        /*011c*/ 	.word	0x0000b4d0


	//   ....[2]....
        /*0120*/ 	.word	0x0000b510


	//   ....[3]....
        /*0124*/ 	.word	0x0000b550


	//   ....[4]....
        /*0128*/ 	.word	0x0000b590


	//   ....[5]....
        /*012c*/ 	.word	0x0000b5d0


	//   ....[6]....
        /*0130*/ 	.word	0x0000b610


	//   ....[7]....
        /*0134*/ 	.word	0x0000b650


	//   ....[8]....
        /*0138*/ 	.word	0x0000b690


	//   ....[9]....
        /*013c*/ 	.word	0x0000b6d0


	//   ....[10]....
        /*0140*/ 	.word	0x0000b710


	//   ....[11]....
        /*0144*/ 	.word	0x0000b750


	//   ....[12]....
        /*0148*/ 	.word	0x0000b790


	//   ....[13]....
        /*014c*/ 	.word	0x0000b7d0


	//   ....[14]....
        /*0150*/ 	.word	0x0000b810


	//   ....[15]....
        /*0154*/ 	.word	0x0000b850


	//   ....[16]....
        /*0158*/ 	.word	0x0000b890


	//   ....[17]....
        /*015c*/ 	.word	0x0000b8d0


	//   ....[18]....
        /*0160*/ 	.word	0x0000b9b0


	//   ....[19]....
        /*0164*/ 	.word	0x0000ba00


	//   ....[20]....
        /*0168*/ 	.word	0x0000ba10


	//   ....[21]....
        /*016c*/ 	.word	0x0000ba50


	//   ....[22]....
        /*0170*/ 	.word	0x0000ba90


	//   ....[23]....
        /*0174*/ 	.word	0x0000bad0


	//   ....[24]....
        /*0178*/ 	.word	0x0000bca0


	//   ....[25]....
        /*017c*/ 	.word	0x0000bcf0


	//   ....[26]....
        /*0180*/ 	.word	0x0000bd30


	//   ....[27]....
        /*0184*/ 	.word	0x0000bd70


	//----- nvinfo : EIATTR_EXIT_INSTR_OFFSETS
	.align		4
.L_32:
        /*0188*/ 	.byte	0x04, 0x1c
        /*018a*/ 	.short	(.L_34 - .L_33)


	//   ....[0]....
.L_33:
        /*018c*/ 	.word	0x00016ff0


	//   ....[1]....
        /*0190*/ 	.word	0x00017010


	//----- nvinfo : EIATTR_REQNTID
	.align		4
.L_34:
        /*0194*/ 	.byte	0x04, 0x10
        /*0196*/ 	.short	(.L_36 - .L_35)
.L_35:
        /*0198*/ 	.word	0x00000200
        /*019c*/ 	.word	0x00000001
        /*01a0*/ 	.word	0x00000001


	//----- nvinfo : EIATTR_CRS_STACK_SIZE
	.align		4
.L_36:
        /*01a4*/ 	.byte	0x04, 0x1e
        /*01a6*/ 	.short	(.L_38 - .L_37)
.L_37:
        /*01a8*/ 	.word	0x00000000
.L_38:


//--------------------- .nv.callgraph             --------------------------
	.section	.nv.callgraph,"",@"SHT_CUDA_CALLGRAPH"
	.align	4
	.sectionentsize	8
	.align		4
        /*0000*/ 	.word	0x00000000
	.align		4
        /*0004*/ 	.word	0xffffffff
	.align		4
        /*0008*/ 	.word	0x00000000
	.align		4
        /*000c*/ 	.word	0xfffffffe
	.align		4
        /*0010*/ 	.word	0x00000000
	.align		4
        /*0014*/ 	.word	0xfffffffd
	.align		4
        /*0018*/ 	.word	0x00000000
	.align		4
        /*001c*/ 	.word	0xfffffffc


//--------------------- .nv.rel.action            --------------------------
	.section	.nv.rel.action,"",@"SHT_CUDA_RELOCINFO"
	.align	8
	.sectionentsize	8
        /*0000*/ 	.byte	0x73, 0x00, 0x00, 0x00, 0x00, 0x00, 0x00, 0x00, 0x00, 0x00, 0x00, 0x11, 0x25, 0x00, 0x05, 0x36


//--------------------- .nv.constant4             --------------------------
	.section	.nv.constant4,"a",@progbits
	.align	8
	.align		8
.nv.constant4:
        /*0000*/ 	.dword	_$_str


//--------------------- .nv.constant0.triton_red_fused__to_copy_add_amax_amin_cat_clamp_mul_reciprocal_7 --------------------------
	.section	.nv.constant0.triton_red_fused__to_copy_add_amax_amin_cat_clamp_mul_reciprocal_7,"a",@progbits
	.sectionflags	@""
	.align	4
.nv.constant0.triton_red_fused__to_copy_add_amax_amin_cat_clamp_mul_reciprocal_7:
	.zero		408


//--------------------- .text.triton_red_fused__to_copy_add_amax_amin_cat_clamp_mul_reciprocal_7 --------------------------
	.section	.text.triton_red_fused__to_copy_add_amax_amin_cat_clamp_mul_reciprocal_7,"ax",@progbits
	.sectionflags	@"SHF_BARRIERS=1"
	.sectioninfo	@"SHI_REGISTERS=128"
	.align	128
        .global         triton_red_fused__to_copy_add_amax_amin_cat_clamp_mul_reciprocal_7
        .type           triton_red_fused__to_copy_add_amax_amin_cat_clamp_mul_reciprocal_7,@function
        .size           triton_red_fused__to_copy_add_amax_amin_cat_clamp_mul_reciprocal_7,(.L_x_385 - triton_red_fused__to_copy_add_amax_amin_cat_clamp_mul_reciprocal_7)
        .other          triton_red_fused__to_copy_add_amax_amin_cat_clamp_mul_reciprocal_7,@"STO_CUDA_ENTRY STV_DEFAULT"
triton_red_fused__to_copy_add_amax_amin_cat_clamp_mul_reciprocal_7:
.text.triton_red_fused__to_copy_add_amax_amin_cat_clamp_mul_reciprocal_7:
[----:B------:R-:W-:Y:S02]  /*0000*/  MOV R1, c[0x0][0x28] ;  /* 0x00000a0000017a02 */ /* 0x000fe40000000f00 */
[----:B------:R-:W0:Y:S01]  /*0010*/  S2R R0, SR_TID.X ;  /* 0x0000000000007919 */ /* 0x000e220000002100 */
[----:B------:R-:W1:Y:S01]  /*0020*/  S2UR UR8, SR_CTAID.X ;  /* 0x00000000000879c3 */ /* 0x000e620000002500 */
[----:B------:R-:W-:Y:S01]  /*0030*/  MOV R97, 0x4 ;  /* 0x0000000400617802 */ /* 0x000fe20000000f00 */
[----:B------:R-:W-:Y:S01]  /*0040*/  CS2R R76, SRZ ;  /* 0x00000000004c7805 */ /* 0x000fe2000001ff00 */
[----:B------:R-:W-:Y:S01]  /*0050*/  CS2R R78, SRZ ;  /* 0x00000000004e7805 */ /* 0x000fe2000001ff00 */
[----:B------:R-:W-:Y:S01]  /*0060*/  ULDC.64 UR6, c[0x0][0x118] ;  /* 0x0000460000067ab9 */ /* 0x000fe20000000a00 */
[----:B------:R-:W-:Y:S01]  /*0070*/  MOV R103, 0x2 ;  /* 0x0000000200677802 */ /* 0x000fe20000000f00 */
[----:B------:R-:W-:Y:S01]  /*0080*/  CS2R R88, SRZ ;  /* 0x0000000000587805 */ /* 0x000fe2000001ff00 */
[----:B------:R-:W-:Y:S01]  /*0090*/  CS2R R90, SRZ ;  /* 0x00000000005a7805 */ /* 0x000fe2000001ff00 */
[----:B------:R-:W-:Y:S01]  /*00a0*/  CS2R R92, SRZ ;  /* 0x00000000005c7805 */ /* 0x000fe2000001ff00 */
[----:B------:R-:W-:Y:S01]  /*00b0*/  CS2R R94, SRZ ;  /* 0x00000000005e7805 */ /* 0x000fe2000001ff00 */
[----:B------:R-:W-:Y:S01]  /*00c0*/  CS2R R84, SRZ ;  /* 0x0000000000547805 */ /* 0x000fe2000001ff00 */
[----:B------:R-:W-:Y:S01]  /*00d0*/  CS2R R86, SRZ ;  /* 0x0000000000567805 */ /* 0x000fe2000001ff00 */
[----:B------:R-:W-:-:S02]  /*00e0*/  IADD3 R1, R1, -0x1a8, RZ ;  /* 0xfffffe5801017810 */ /* 0x000fc40007ffe0ff */
[----:B------:R-:W-:Y:S02]  /*00f0*/  LOP3.LUT R123, R123, 0xffffffef, RZ, 0xc0, !PT ;  /* 0xffffffef7b7b7812 */ /* 0x000fe400078ec0ff */
[----:B0-----:R-:W-:Y:S01]  /*0100*/  SHF.L.U32 R0, R0, 0x4, RZ ;  /* 0x0000000400007819 */ /* 0x001fe200000006ff */
[----:B-1----:R-:W-:Y:S01]  /*0110*/  USHF.L.U32 UR4, UR8, 0x1, URZ ;  /* 0x0000000108047899 */ /* 0x002fe2000800063f */
[----:B------:R-:W-:Y:S02]  /*0120*/  MOV R98, UR8 ;  /* 0x0000000800627c02 */ /* 0x000fe40008000f00 */
[----:B------:R-:W-:Y:S01]  /*0130*/  LOP3.LUT R0, R0, 0x1ff0, RZ, 0xc0, !PT ;  /* 0x00001ff000007812 */ /* 0x000fe200078ec0ff */
[----:B------:R-:W-:Y:S01]  /*0140*/  CS2R R72, SRZ ;  /* 0x0000000000487805 */ /* 0x000fe2000001ff00 */
[----:B------:R-:W-:Y:S01]  /*0150*/  CS2R R74, SRZ ;  /* 0x00000000004a7805 */ /* 0x000fe2000001ff00 */
[----:B------:R-:W-:Y:S01]  /*0160*/  MOV R6, UR4 ;  /* 0x0000000400067c02 */ /* 0x000fe20008000f00 */
[----:B------:R-:W-:Y:S01]  /*0170*/  UIADD3 UR5, UR4, 0x1, URZ ;  /* 0x0000000104057890 */ /* 0x000fe2000fffe03f */
[----:B------:R-:W-:-:S02]  /*0180*/  ISETP.GT.U32.AND P3, PT, R0, 0xbff, PT ;  /* 0x00000bff0000780c */ /* 0x000fc40003f64070 */
[----:B------:R-:W-:Y:S02]  /*0190*/  IADD3 R3, R0, -0xc00, RZ ;  /* 0xfffff40000037810 */ /* 0x000fe40007ffe0ff */
[----:B------:R-:W-:Y:S02]  /*01a0*/  ISETP.LT.AND P4, PT, R6, 0x1010, P3 ;  /* 0x000010100600780c */ /* 0x000fe40001f81270 */
[----:B------:R-:W-:Y:S01]  /*01b0*/  MOV R2, UR4 ;  /* 0x0000000400027c02 */ /* 0x000fe20008000f00 */
[----:B------:R-:W-:Y:S01]  /*01c0*/  IMAD R98, R98, 0x6000, R3 ;  /* 0x0000600062627824 */ /* 0x000fe200078e0203 */
[----:B------:R-:W-:Y:S02]  /*01d0*/  ISETP.GE.U32.AND P0, PT, R0, 0xc00, PT ;  /* 0x00000c000000780c */ /* 0x000fe40003f06070 */
[----:B------:R-:W-:Y:S01]  /*01e0*/  MOV R5, UR8 ;  /* 0x0000000800057c02 */ /* 0x000fe20008000f00 */
[C---:B------:R-:W-:Y:S01]  /*01f0*/  IMAD.WIDE R104, R98.reuse, R97, c[0x0][0x168] ;  /* 0x00005a0062687625 */ /* 0x040fe200078e0261 */
[----:B------:R-:W-:-:S02]  /*0200*/  IADD3 R100, R98, 0x4, RZ ;  /* 0x0000000462647810 */ /* 0x000fc40007ffe0ff */
[----:B------:R-:W-:Y:S02]  /*0210*/  ISETP.LT.AND P6, PT, R2, 0x1010, !P0 ;  /* 0x000010100200780c */ /* 0x000fe400047c1270 */
[----:B------:R-:W-:Y:S01]  /*0220*/  LOP3.LUT R2, R0, 0x8, RZ, 0xfc, !PT ;  /* 0x0000000800027812 */ /* 0x000fe200078efcff */
[----:B------:R-:W2:Y:S01]  /*0230*/  @P4 LDG.E.EL.128 R76, [R104.64] ;  /* 0x00000006684c4981 */ /* 0x000ea2000c2e1d00 */
[----:B------:R-:W-:Y:S01]  /*0240*/  IMAD.WIDE R100, R100, R97, c[0x0][0x168] ;  /* 0x00005a0064647625 */ /* 0x000fe200078e0261 */
[----:B------:R-:W-:Y:S02]  /*0250*/  MOV R3, UR8 ;  /* 0x0000000800037c02 */ /* 0x000fe40008000f00 */
[----:B------:R-:W-:Y:S01]  /*0260*/  LOP3.LUT R7, R0, 0x2000, RZ, 0xfc, !PT ;  /* 0x0000200000077812 */ /* 0x000fe200078efcff */
[----:B------:R-:W-:Y:S01]  /*0270*/  IMAD R8, R5, 0x1800, R2 ;  /* 0x0000180005087824 */ /* 0x000fe200078e0202 */
[----:B------:R-:W3:Y:S01]  /*0280*/  @P4 LDG.E.EL.128 R72, [R100.64] ;  /* 0x0000000664484981 */ /* 0x000ee2000c2e1d00 */
[----:B------:R-:W-:Y:S01]  /*0290*/  MOV R9, UR5 ;  /* 0x0000000500097c02 */ /* 0x000fe20008000f00 */
[----:B------:R-:W-:Y:S01]  /*02a0*/  IMAD R2, R3, 0x1800, R0 ;  /* 0x0000180003027824 */ /* 0x000fe200078e0200 */
[----:B------:R-:W-:-:S02]  /*02b0*/  MOV R4, UR4 ;  /* 0x0000000400047c02 */ /* 0x000fc40008000f00 */
[----:B------:R-:W-:Y:S02]  /*02c0*/  ISETP.GE.U32.AND P2, PT, R7, 0x3c00, PT ;  /* 0x00003c000700780c */ /* 0x000fe40003f46070 */
[----:B------:R-:W-:Y:S02]  /*02d0*/  ISETP.LT.AND P5, PT, R9, 0x1010, !P0 ;  /* 0x000010100900780c */ /* 0x000fe400047a1270 */
[C---:B------:R-:W-:Y:S01]  /*02e0*/  IADD3 R6, R2.reuse, 0xc00, RZ ;  /* 0x00000c0002067810 */ /* 0x040fe20007ffe0ff */
[-C--:B------:R-:W-:Y:S01]  /*02f0*/  IMAD.WIDE R2, R2, R103.reuse, c[0x0][0x160] ;  /* 0x0000580002027625 */ /* 0x080fe200078e0267 */
[----:B------:R-:W-:Y:S02]  /*0300*/  ISETP.LT.AND P1, PT, R4, 0x1010, !P2 ;  /* 0x000010100400780c */ /* 0x000fe40005721270 */
[----:B------:R-:W-:Y:S01]  /*0310*/  IADD3 R110, R98, 0x5000, RZ ;  /* 0x00005000626e7810 */ /* 0x000fe20007ffe0ff */
[C---:B------:R-:W-:Y:S01]  /*0320*/  IMAD.WIDE R4, R8.reuse, R103, c[0x0][0x160] ;  /* 0x0000580008047625 */ /* 0x040fe200078e0267 */
[----:B------:R0:W5:Y:S01]  /*0330*/  @P6 LDG.E.EL.128 R92, [R2.64] ;  /* 0x00000006025c6981 */ /* 0x000162000c2e1d00 */
[----:B------:R-:W-:-:S02]  /*0340*/  IADD3 R102, R8, 0xc00, RZ ;  /* 0x00000c0008667810 */ /* 0x000fc40007ffe0ff */
[----:B------:R-:W-:Y:S01]  /*0350*/  IMAD.WIDE R6, R6, R103, c[0x0][0x160] ;  /* 0x0000580006067625 */ /* 0x000fe200078e0267 */
[----:B------:R1:W5:Y:S01]  /*0360*/  @P6 LDG.E.EL.128 R88, [R4.64] ;  /* 0x0000000604586981 */ /* 0x000362000c2e1d00 */
[C---:B------:R-:W-:Y:S02]  /*0370*/  IADD3 R108, R98.reuse, 0x5004, RZ ;  /* 0x00005004626c7810 */ /* 0x040fe40007ffe0ff */
[C---:B------:R-:W-:Y:S01]  /*0380*/  IADD3 R18, R98.reuse, 0x8, RZ ;  /* 0x0000000862127810 */ /* 0x040fe20007ffe0ff */
[----:B------:R4:W5:Y:S01]  /*0390*/  @P5 LDG.E.EL.128 R84, [R6.64] ;  /* 0x0000000606545981 */ /* 0x000962000c2e1d00 */
[C---:B------:R-:W-:Y:S02]  /*03a0*/  IADD3 R16, R98.reuse, 0xc, RZ ;  /* 0x0000000c62107810 */ /* 0x040fe40007ffe0ff */
[C---:B------:R-:W-:Y:S02]  /*03b0*/  IADD3 R14, R98.reuse, 0x2000, RZ ;  /* 0x00002000620e7810 */ /* 0x040fe40007ffe0ff */
[----:B------:R-:W-:-:S02]  /*03c0*/  IADD3 R12, R98, 0x2004, RZ ;  /* 0x00002004620c7810 */ /* 0x000fc40007ffe0ff */
[C---:B-1----:R-:W-:Y:S02]  /*03d0*/  IADD3 R4, R98.reuse, 0x200c, RZ ;  /* 0x0000200c62047810 */ /* 0x042fe40007ffe0ff */
[C---:B------:R-:W-:Y:S02]  /*03e0*/  IADD3 R10, R98.reuse, 0x2008, RZ ;  /* 0x00002008620a7810 */ /* 0x040fe40007ffe0ff */
[C---:B------:R-:W-:Y:S02]  /*03f0*/  IADD3 R8, R98.reuse, 0x3000, RZ ;  /* 0x0000300062087810 */ /* 0x040fe40007ffe0ff */
[C---:B----4-:R-:W-:Y:S02]  /*0400*/  IADD3 R6, R98.reuse, 0x3004, RZ ;  /* 0x0000300462067810 */ /* 0x050fe40007ffe0ff */
[C---:B------:R-:W-:Y:S02]  /*0410*/  IADD3 R112, R98.reuse, 0x3008, RZ ;  /* 0x0000300862707810 */ /* 0x040fe40007ffe0ff */
[----:B0-----:R-:W-:-:S02]  /*0420*/  IADD3 R2, R98, 0x300c, RZ ;  /* 0x0000300c62027810 */ /* 0x001fc40007ffe0ff */
[----:B------:R-:W-:Y:S01]  /*0430*/  IADD3 R106, R98, 0x5008, RZ ;  /* 0x00005008626a7810 */ /* 0x000fe20007ffe0ff */
[-C--:B------:R-:W-:Y:S01]  /*0440*/  IMAD.WIDE R124, R4, R97.reuse, c[0x0][0x168] ;  /* 0x00005a00047c7625 */ /* 0x080fe200078e0261 */
[----:B------:R-:W-:Y:S02]  /*0450*/  IADD3 R98, R98, 0x500c, RZ ;  /* 0x0000500c62627810 */ /* 0x000fe40007ffe0ff */
[----:B------:R-:W-:Y:S01]  /*0460*/  @P6 LOP3.LUT R123, R123, 0x10, RZ, 0xfc, !PT ;  /* 0x000000107b7b6812 */ /* 0x000fe200078efcff */
[-C--:B------:R-:W-:Y:S01]  /*0470*/  IMAD.WIDE R120, R110, R97.reuse, c[0x0][0x168] ;  /* 0x00005a006e787625 */ /* 0x080fe200078e0261 */
[----:B------:R0:W-:Y:S01]  /*0480*/  STL.64 [R1+0x160], R124 ;  /* 0x0001607c01007387 */ /* 0x0001e20000100a00 */
[----:B------:R-:W-:Y:S01]  /*0490*/  CS2R R80, SRZ ;  /* 0x0000000000507805 */ /* 0x000fe2000001ff00 */
[----:B------:R-:W-:Y:S01]  /*04a0*/  CS2R R82, SRZ ;  /* 0x0000000000527805 */ /* 0x000fe2000001ff00 */
[----:B------:R-:W-:Y:S01]  /*04b0*/  IMAD.WIDE R118, R108, R97, c[0x0][0x168] ;  /* 0x00005a006c767625 */ /* 0x000fe200078e0261 */
[----:B------:R0:W-:Y:S01]  /*04c0*/  STL.64 [R1+0x158], R120 ;  /* 0x0001587801007387 */ /* 0x0001e20000100a00 */
[----:B------:R-:W-:-:S02]  /*04d0*/  LOP3.LUT R123, R123, 0xfffffff7, RZ, 0xc0, !PT ;  /* 0xfffffff77b7b7812 */ /* 0x000fc400078ec0ff */
[-C--:B------:R-:W-:Y:S01]  /*04e0*/  IMAD.WIDE R116, R106, R97.reuse, c[0x0][0x168] ;  /* 0x00005a006a747625 */ /* 0x080fe200078e0261 */
[----:B------:R0:W-:Y:S01]  /*04f0*/  STL.64 [R1+0x150], R118 ;  /* 0x0001507601007387 */ /* 0x0001e20000100a00 */
[----:B------:R-:W-:Y:S02]  /*0500*/  @P5 LOP3.LUT R123, R123, 0x8, RZ, 0xfc, !PT ;  /* 0x000000087b7b5812 */ /* 0x000fe400078efcff */
[----:B------:R-:W-:Y:S01]  /*0510*/  IMAD.WIDE R114, R98, R97, c[0x0][0x168] ;  /* 0x00005a0062727625 */ /* 0x000fe200078e0261 */
[----:B------:R0:W-:Y:S01]  /*0520*/  STL.64 [R1+0x148], R116 ;  /* 0x0001487401007387 */ /* 0x0001e20000100a00 */
[C---:B------:R-:W-:Y:S02]  /*0530*/  ISETP.LT.AND P3, PT, R9.reuse, 0x1010, P3 ;  /* 0x000010100900780c */ /* 0x040fe40001f61270 */
[----:B------:R-:W-:Y:S01]  /*0540*/  IMAD.WIDE R102, R102, R103, c[0x0][0x160] ;  /* 0x0000580066667625 */ /* 0x000fe200078e0267 */
[----:B------:R0:W-:Y:S01]  /*0550*/  STL.64 [R1+0xd8], R114 ;  /* 0x0000d87201007387 */ /* 0x0001e20000100a00 */
[----:B------:R-:W-:-:S03]  /*0560*/  ISETP.LT.AND P2, PT, R9, 0x1010, !P2 ;  /* 0x000010100900780c */ /* 0x000fc60005741270 */
[----:B------:R0:W5:Y:S01]  /*0570*/  @P5 LDG.E.EL.128 R80, [R102.64] ;  /* 0x0000000666505981 */ /* 0x000162000c2e1d00 */
[-C--:B------:R-:W-:Y:S01]  /*0580*/  IMAD.WIDE R18, R18, R97.reuse, c[0x0][0x168] ;  /* 0x00005a0012127625 */ /* 0x080fe200078e0261 */
[----:B------:R-:W-:Y:S01]  /*0590*/  CS2R R68, SRZ ;  /* 0x0000000000447805 */ /* 0x000fe2000001ff00 */
[----:B------:R-:W-:Y:S01]  /*05a0*/  CS2R R70, SRZ ;  /* 0x0000000000467805 */ /* 0x000fe2000001ff00 */
[----:B------:R-:W-:Y:S01]  /*05b0*/  CS2R R64, SRZ ;  /* 0x0000000000407805 */ /* 0x000fe2000001ff00 */
        /* <DEDUP_REMOVED lines=28> */
[----:B------:R-:W-:Y:S01]  /*0780*/  IMAD.WIDE R2, R2, R97, c[0x0][0x168] ;  /* 0x00005a0002027625 */ /* 0x000fe200078e0261 */
[----:B------:R-:W-:Y:S01]  /*0790*/  CS2R R20, SRZ ;  /* 0x0000000000147805 */ /* 0x000fe2000001ff00 */
[----:B------:R-:W-:Y:S01]  /*07a0*/  CS2R R22, SRZ ;  /* 0x0000000000167805 */ /* 0x000fe2000001ff00 */
[----:B------:R-:W-:Y:S01]  /*07b0*/  CS2R R96, SRZ ;  /* 0x0000000000607805 */ /* 0x000fe2000001ff00 */
[----:B------:R-:W-:Y:S01]  /*07c0*/  CS2R R98, SRZ ;  /* 0x0000000000627805 */ /* 0x000fe2000001ff00 */
[----:B------:R0:W5:Y:S01]  /*07d0*/  @P4 LDG.E.EL.128 R68, [R18.64] ;  /* 0x0000000612444981 */ /* 0x000162000c2e1d00 */
[----:B------:R-:W-:Y:S01]  /*07e0*/  UISETP.GE.AND UP0, UPT, UR4, 0x1010, UPT ;  /* 0x000010100400788c */ /* 0x000fe2000bf06270 */
[----:B------:R-:W-:Y:S01]  /*07f0*/  BSSY B0, `(.L_x_0) ;  /* 0x0000031000007945 */ /* 0x000fe20003800000 */
[----:B------:R-:W-:Y:S01]  /*0800*/  UISETP.GE.AND UP1, UPT, UR5, 0x1010, UPT ;  /* 0x000010100500788c */ /* 0x000fe2000bf26270 */
[----:B------:R0:W5:Y:S04]  /*0810*/  @P4 LDG.E.EL.128 R64, [R16.64] ;  /* 0x0000000610404981 */ /* 0x000168000c2e1d00 */
        /* <DEDUP_REMOVED lines=11> */
[----:B------:R0:W5:Y:S01]  /*08d0*/  @P2 LDG.E.EL.128 R96, [R114.64] ;  /* 0x0000000672602981 */ /* 0x000162000c2e1d00 */
[----:B--2---:R-:W-:-:S04]  /*08e0*/  FMUL R107, R76, R76 ;  /* 0x0000004c4c6b7220 */ /* 0x004fc80000400000 */
[----:B------:R-:W-:Y:S01]  /*08f0*/  FMUL R107, R107, R76 ;  /* 0x0000004c6b6b7220 */ /* 0x000fe20000400000 */
[----:B------:R-:W-:-:S03]  /*0900*/  FMUL R106, R79, R79 ;  /* 0x0000004f4f6a7220 */ /* 0x000fc60000400000 */
[----:B------:R-:W-:Y:S01]  /*0910*/  FFMA R107, R107, 0.044714998453855514526, R76 ;  /* 0x3d3727136b6b7823 */ /* 0x000fe2000000004c */
[----:B------:R-:W-:-:S03]  /*0920*/  FMUL R111, R106, R79 ;  /* 0x0000004f6a6f7220 */ /* 0x000fc60000400000 */
[----:B------:R-:W-:-:S04]  /*0930*/  FMUL R107, R107, 0.79788458347320556641 ;  /* 0x3f4c422a6b6b7820 */ /* 0x000fc80000400000 */
[----:B------:R-:W-:Y:S01]  /*0940*/  FADD.FTZ R106, |R107|, -RZ ;  /* 0x800000ff6b6a7221 */ /* 0x000fe20000010200 */
[----:B------:R-:W-:-:S04]  /*0950*/  FMUL R108, R77, R77 ;  /* 0x0000004d4d6c7220 */ /* 0x000fc80000400000 */
[----:B------:R-:W-:Y:S01]  /*0960*/  FSETP.GE.AND P5, PT, R106, 0.60000002384185791016, PT ;  /* 0x3f19999a6a00780b */ /* 0x000fe20003fa6000 */
[----:B------:R-:W-:Y:S01]  /*0970*/  FMUL R108, R108, R77 ;  /* 0x0000004d6c6c7220 */ /* 0x000fe20000400000 */
[----:B------:R-:W-:-:S03]  /*0980*/  FMUL R109, R78, R78 ;  /* 0x0000004e4e6d7220 */ /* 0x000fc60000400000 */
[----:B------:R-:W-:Y:S01]  /*0990*/  FFMA R108, R108, 0.044714998453855514526, R77 ;  /* 0x3d3727136c6c7823 */ /* 0x000fe2000000004d */
[----:B------:R-:W-:Y:S01]  /*09a0*/  FMUL R109, R109, R78 ;  /* 0x0000004e6d6d7220 */ /* 0x000fe20000400000 */
[----:B---3--:R-:W-:Y:S02]  /*09b0*/  FMUL R113, R72, R72 ;  /* 0x0000004848717220 */ /* 0x008fe40000400000 */
[----:B------:R-:W-:Y:S01]  /*09c0*/  FMUL R108, R108, 0.79788458347320556641 ;  /* 0x3f4c422a6c6c7820 */ /* 0x000fe20000400000 */
[----:B------:R-:W-:-:S03]  /*09d0*/  FFMA R109, R109, 0.044714998453855514526, R78 ;  /* 0x3d3727136d6d7823 */ /* 0x000fc6000000004e */
[----:B------:R-:W-:Y:S05]  /*09e0*/  @!P5 BRA `(.L_x_1) ;  /* 0x000000a00000d947 */ /* 0x000fea0003800000 */
[C---:B0-----:R-:W-:Y:S01]  /*09f0*/  FMUL R110, R106.reuse, 2.8853900432586669922 ;  /* 0x4038aa3b6a6e7820 */ /* 0x041fe20000400000 */
[----:B------:R-:W-:Y:S02]  /*0a00*/  MOV R112, 0x3f800000 ;  /* 0x3f80000000707802 */ /* 0x000fe40000000f00 */
[----:B------:R-:W-:-:S03]  /*0a10*/  FSETP.GE.AND P5, PT, R106, 9.010913848876953125, PT ;  /* 0x41102cb46a00780b */ /* 0x000fc60003fa6000 */
[----:B------:R-:W0:Y:S02]  /*0a20*/  MUFU.EX2 R110, R110 ;  /* 0x0000006e006e7308 */ /* 0x000e240000000800 */
[----:B0-----:R-:W-:-:S06]  /*0a30*/  FADD R110, R110, 1 ;  /* 0x3f8000006e6e7421 */ /* 0x001fcc0000000000 */
[----:B------:R-:W0:Y:S02]  /*0a40*/  MUFU.RCP R110, R110 ;  /* 0x0000006e006e7308 */ /* 0x000e240000001000 */
[----:B0-----:R-:W-:-:S05]  /*0a50*/  FFMA.FTZ R110, R110, -2, R112 ;  /* 0xc00000006e6e7823 */ /* 0x001fca0000010070 */
[----:B------:R-:W-:-:S04]  /*0a60*/  FSEL R110, R110, 1, !P5 ;  /* 0x3f8000006e6e7808 */ /* 0x000fc80006800000 */
[----:B------:R-:W-:Y:S01]  /*0a70*/  LOP3.LUT R106, R110, 0x80000000, R107, 0xf8, !PT ;  /* 0x800000006e6a7812 */ /* 0x000fe200078ef86b */
[----:B------:R-:W-:Y:S05]  /*0a80*/  BRA `(.L_x_2) ;  /* 0x0000007000007947 */ /* 0x000fea0003800000 */
.L_x_1:
[----:B0-----:R-:W-:Y:S01]  /*0a90*/  MOV R106, 0x3c80f082 ;  /* 0x3c80f082006a7802 */ /* 0x001fe20000000f00 */
[----:B------:R-:W-:-:S04]  /*0aa0*/  FMUL R110, R107, R107 ;  /* 0x0000006b6b6e7220 */ /* 0x000fc80000400000 */
[----:B------:R-:W-:-:S04]  /*0ab0*/  FFMA.FTZ R106, R110, R106, -0.052303962409496307373 ;  /* 0xbd563cae6e6a7423 */ /* 0x000fc8000001006a */
[----:B------:R-:W-:-:S04]  /*0ac0*/  FFMA.FTZ R106, R110, R106, 0.1331529766321182251 ;  /* 0x3e0859416e6a7423 */ /* 0x000fc8000001006a */
[----:B------:R-:W-:-:S04]  /*0ad0*/  FFMA.FTZ R106, R110, R106, -0.33332768082618713379 ;  /* 0xbeaaa9ed6e6a7423 */ /* 0x000fc8000001006a */
[----:B------:R-:W-:-:S04]  /*0ae0*/  FFMA.FTZ R106, R110, R106, RZ ;  /* 0x0000006a6e6a7223 */ /* 0x000fc800000100ff */
[----:B------:R-:W-:Y:S02]  /*0af0*/  FFMA.FTZ R106, R107, R106, R107 ;  /* 0x0000006a6b6a7223 */ /* 0x000fe4000001006b */
.L_x_2:
[----:B------:R-:W-:Y:S05]  /*0b00*/  BSYNC B0 ;  /* 0x0000000000007941 */ /* 0x000fea0003800000 */
.L_x_0:
[----:B------:R-:W-:Y:S01]  /*0b10*/  FADD.FTZ R107, |R108|, -RZ ;  /* 0x800000ff6c6b7221 */ /* 0x000fe20000010200 */
[----:B------:R-:W-:Y:S01]  /*0b20*/  BSSY B0, `(.L_x_3) ;  /* 0x0000018000007945 */ /* 0x000fe20003800000 */
[----:B------:R-:W-:Y:S01]  /*0b30*/  FMUL R113, R113, R72 ;  /* 0x0000004871717220 */ /* 0x000fe20000400000 */
[----:B------:R-:W-:Y:S01]  /*0b40*/  FFMA R111, R111, 0.044714998453855514526, R79 ;  /* 0x3d3727136f6f7823 */ /* 0x000fe2000000004f */
[----:B------:R-:W-:Y:S01]  /*0b50*/  FMUL R109, R109, 0.79788458347320556641 ;  /* 0x3f4c422a6d6d7820 */ /* 0x000fe20000400000 */
[----:B------:R-:W-:Y:S01]  /*0b60*/  FSETP.GE.AND P5, PT, R107, 0.60000002384185791016, PT ;  /* 0x3f19999a6b00780b */ /* 0x000fe20003fa6000 */
[----:B------:R-:W-:-:S12]  /*0b70*/  FMUL R112, R73, R73 ;  /* 0x0000004949707220 */ /* 0x000fd80000400000 */
[----:B------:R-:W-:Y:S05]  /*0b80*/  @!P5 BRA `(.L_x_4) ;  /* 0x000000a00000d947 */ /* 0x000fea0003800000 */
[C---:B------:R-:W-:Y:S01]  /*0b90*/  FMUL R110, R107.reuse, 2.8853900432586669922 ;  /* 0x4038aa3b6b6e7820 */ /* 0x040fe20000400000 */
        /* <DEDUP_REMOVED lines=9> */
.L_x_4:
[----:B------:R-:W-:Y:S01]  /*0c30*/  MOV R107, 0x3c80f082 ;  /* 0x3c80f082006b7802 */ /* 0x000fe20000000f00 */
[----:B------:R-:W-:-:S04]  /*0c40*/  FMUL R110, R108, R108 ;  /* 0x0000006c6c6e7220 */ /* 0x000fc80000400000 */
[----:B------:R-:W-:-:S04]  /*0c50*/  FFMA.FTZ R107, R110, R107, -0.052303962409496307373 ;  /* 0xbd563cae6e6b7423 */ /* 0x000fc8000001006b */
[----:B------:R-:W-:-:S04]  /*0c60*/  FFMA.FTZ R107, R110, R107, 0.1331529766321182251 ;  /* 0x3e0859416e6b7423 */ /* 0x000fc8000001006b */
[----:B------:R-:W-:-:S04]  /*0c70*/  FFMA.FTZ R107, R110, R107, -0.33332768082618713379 ;  /* 0xbeaaa9ed6e6b7423 */ /* 0x000fc8000001006b */
[----:B------:R-:W-:-:S04]  /*0c80*/  FFMA.FTZ R107, R110, R107, RZ ;  /* 0x0000006b6e6b7223 */ /* 0x000fc800000100ff */
[----:B------:R-:W-:Y:S02]  /*0c90*/  FFMA.FTZ R107, R108, R107, R108 ;  /* 0x0000006b6c6b7223 */ /* 0x000fe4000001006c */
.L_x_5:
[----:B------:R-:W-:Y:S05]  /*0ca0*/  BSYNC B0 ;  /* 0x0000000000007941 */ /* 0x000fea0003800000 */
.L_x_3:
        /* <DEDUP_REMOVED lines=16> */
[----:B------:R-:W-:-:S05]  /*0db0*/  LOP3.LUT R108, R114, 0x80000000, R109, 0xf8, !PT ;  /* 0x80000000726c7812 */ /* 0x000fca00078ef86d */
[----:B------:R0:W-:Y:S01]  /*0dc0*/  STL [R1+0x14], R108 ;  /* 0x0000146c01007387 */ /* 0x0001e20000100800 */
[----:B------:R-:W-:Y:S05]  /*0dd0*/  BRA `(.L_x_8) ;  /* 0x0000008000007947 */ /* 0x000fea0003800000 */
.L_x_7:
[----:B------:R-:W-:Y:S01]  /*0de0*/  MOV R108, 0x3c80f082 ;  /* 0x3c80f082006c7802 */ /* 0x000fe20000000f00 */
[----:B------:R-:W-:-:S04]  /*0df0*/  FMUL R114, R109, R109 ;  /* 0x0000006d6d727220 */ /* 0x000fc80000400000 */
[----:B------:R-:W-:-:S04]  /*0e00*/  FFMA.FTZ R108, R114, R108, -0.052303962409496307373 ;  /* 0xbd563cae726c7423 */ /* 0x000fc8000001006c */
[----:B------:R-:W-:-:S04]  /*0e10*/  FFMA.FTZ R108, R114, R108, 0.1331529766321182251 ;  /* 0x3e085941726c7423 */ /* 0x000fc8000001006c */
[----:B------:R-:W-:-:S04]  /*0e20*/  FFMA.FTZ R108, R114, R108, -0.33332768082618713379 ;  /* 0xbeaaa9ed726c7423 */ /* 0x000fc8000001006c */
[----:B------:R-:W-:-:S04]  /*0e30*/  FFMA.FTZ R108, R114, R108, RZ ;  /* 0x0000006c726c7223 */ /* 0x000fc800000100ff */
[----:B------:R-:W-:-:S05]  /*0e40*/  FFMA.FTZ R108, R109, R108, R109 ;  /* 0x0000006c6d6c7223 */ /* 0x000fca000001006d */
[----:B------:R0:W-:Y:S02]  /*0e50*/  STL [R1+0x14], R108 ;  /* 0x0000146c01007387 */ /* 0x0001e40000100800 */
.L_x_8:
[----:B------:R-:W-:Y:S05]  /*0e60*/  BSYNC B0 ;  /* 0x0000000000007941 */ /* 0x000fea0003800000 */
.L_x_6:
[----:B0-----:R-:W-:Y:S01]  /*0e70*/  FADD.FTZ R108, |R111|, -RZ ;  /* 0x800000ff6f6c7221 */ /* 0x001fe20000010200 */
        /* <DEDUP_REMOVED lines=18> */
.L_x_10:
        /* <DEDUP_REMOVED lines=8> */
.L_x_11:
[----:B------:R-:W-:Y:S05]  /*1020*/  BSYNC B0 ;  /* 0x0000000000007941 */ /* 0x000fea0003800000 */
.L_x_9:
[----:B0-----:R-:W-:Y:S01]  /*1030*/  FADD.FTZ R108, |R113|, -RZ ;  /* 0x800000ff716c7221 */ /* 0x001fe20000010200 */
[----:B------:R-:W-:Y:S01]  /*1040*/  BSSY B0, `(.L_x_12) ;  /* 0x000001a000007945 */ /* 0x000fe20003800000 */
[----:B------:R-:W-:Y:S01]  /*1050*/  FMUL R109, R109, R75 ;  /* 0x0000004b6d6d7220 */ /* 0x000fe20000400000 */
[----:B------:R-:W-:Y:S01]  /*1060*/  FFMA R110, R110, 0.044714998453855514526, R74 ;  /* 0x3d3727136e6e7823 */ /* 0x000fe2000000004a */
[----:B------:R-:W-:Y:S01]  /*1070*/  FMUL R112, R112, 0.79788458347320556641 ;  /* 0x3f4c422a70707820 */ /* 0x000fe20000400000 */
[----:B------:R-:W-:Y:S01]  /*1080*/  FSETP.GE.AND P5, PT, R108, 0.60000002384185791016, PT ;  /* 0x3f19999a6c00780b */ /* 0x000fe20003fa6000 */
[----:B-----5:R-:W-:-:S12]  /*1090*/  FMUL R111, R68, R68 ;  /* 0x00000044446f7220 */ /* 0x020fd80000400000 */
        /* <DEDUP_REMOVED lines=12> */
.L_x_13:
        /* <DEDUP_REMOVED lines=8> */
.L_x_14:
[----:B------:R-:W-:Y:S05]  /*11e0*/  BSYNC B0 ;  /* 0x0000000000007941 */ /* 0x000fea0003800000 */
.L_x_12:
        /* <DEDUP_REMOVED lines=19> */
.L_x_16:
        /* <DEDUP_REMOVED lines=8> */
.L_x_17:
[----:B------:R-:W-:Y:S05]  /*13a0*/  BSYNC B0 ;  /* 0x0000000000007941 */ /* 0x000fea0003800000 */
.L_x_15:
        /* <DEDUP_REMOVED lines=19> */
.L_x_19:
        /* <DEDUP_REMOVED lines=8> */
.L_x_20:
[----:B------:R-:W-:Y:S05]  /*1560*/  BSYNC B0 ;  /* 0x0000000000007941 */ /* 0x000fea0003800000 */
.L_x_18:
        /* <DEDUP_REMOVED lines=19> */
.L_x_22:
        /* <DEDUP_REMOVED lines=8> */
.L_x_23:
[----:B------:R-:W-:Y:S05]  /*1720*/  BSYNC B0 ;  /* 0x0000000000007941 */ /* 0x000fea0003800000 */
.L_x_21:
        /* <DEDUP_REMOVED lines=19> */
.L_x_25:
        /* <DEDUP_REMOVED lines=8> */
.L_x_26:
[----:B------:R-:W-:Y:S05]  /*18e0*/  BSYNC B0 ;  /* 0x0000000000007941 */ /* 0x000fea0003800000 */
.L_x_24:
        /* <DEDUP_REMOVED lines=19> */
.L_x_28:
        /* <DEDUP_REMOVED lines=8> */
.L_x_29:
[----:B------:R-:W-:Y:S05]  /*1aa0*/  BSYNC B0 ;  /* 0x0000000000007941 */ /* 0x000fea0003800000 */
.L_x_27:
        /* <DEDUP_REMOVED lines=19> */
.L_x_31:
        /* <DEDUP_REMOVED lines=8> */
.L_x_32:
[----:B------:R-:W-:Y:S05]  /*1c60*/  BSYNC B0 ;  /* 0x0000000000007941 */ /* 0x000fea0003800000 */
.L_x_30:
        /* <DEDUP_REMOVED lines=19> */
.L_x_34:
        /* <DEDUP_REMOVED lines=8> */
.L_x_35:
[----:B------:R-:W-:Y:S05]  /*1e20*/  BSYNC B0 ;  /* 0x0000000000007941 */ /* 0x000fea0003800000 */
.L_x_33:
        /* <DEDUP_REMOVED lines=19> */
.L_x_37:
        /* <DEDUP_REMOVED lines=8> */
.L_x_38:
[----:B------:R-:W-:Y:S05]  /*1fe0*/  BSYNC B0 ;  /* 0x0000000000007941 */ /* 0x000fea0003800000 */
.L_x_36:
        /* <DEDUP_REMOVED lines=19> */
.L_x_40:
        /* <DEDUP_REMOVED lines=8> */
.L_x_41:
[----:B------:R-:W-:Y:S05]  /*21a0*/  BSYNC B0 ;  /* 0x0000000000007941 */ /* 0x000fea0003800000 */
.L_x_39:
        /* <DEDUP_REMOVED lines=19> */
.L_x_43:
        /* <DEDUP_REMOVED lines=8> */
.L_x_44:
[----:B------:R-:W-:Y:S05]  /*2360*/  BSYNC B0 ;  /* 0x0000000000007941 */ /* 0x000fea0003800000 */
.L_x_42:
        /* <DEDUP_REMOVED lines=19> */
.L_x_46:
        /* <DEDUP_REMOVED lines=8> */
.L_x_47:
[----:B------:R-:W-:Y:S05]  /*2520*/  BSYNC B0 ;  /* 0x0000000000007941 */ /* 0x000fea0003800000 */
.L_x_45:
        /* <DEDUP_REMOVED lines=19> */
.L_x_49:
        /* <DEDUP_REMOVED lines=8> */
.L_x_50:
[----:B------:R-:W-:Y:S05]  /*26e0*/  BSYNC B0 ;  /* 0x0000000000007941 */ /* 0x000fea0003800000 */
.L_x_48:
        /* <DEDUP_REMOVED lines=19> */
.L_x_52:
        /* <DEDUP_REMOVED lines=8> */
.L_x_53:
[----:B------:R-:W-:Y:S05]  /*28a0*/  BSYNC B0 ;  /* 0x0000000000007941 */ /* 0x000fea0003800000 */
.L_x_51:
        /* <DEDUP_REMOVED lines=19> */
.L_x_55:
        /* <DEDUP_REMOVED lines=8> */
.L_x_56:
[----:B------:R-:W-:Y:S05]  /*2a60*/  BSYNC B0 ;  /* 0x0000000000007941 */ /* 0x000fea0003800000 */
.L_x_54:
        /* <DEDUP_REMOVED lines=19> */
.L_x_58:
        /* <DEDUP_REMOVED lines=8> */
.L_x_59:
[----:B------:R-:W-:Y:S05]  /*2c20*/  BSYNC B0 ;  /* 0x0000000000007941 */ /* 0x000fea0003800000 */
.L_x_57:
        /* <DEDUP_REMOVED lines=19> */
.L_x_61:
        /* <DEDUP_REMOVED lines=8> */
.L_x_62:
[----:B------:R-:W-:Y:S05]  /*2de0*/  BSYNC B0 ;  /* 0x0000000000007941 */ /* 0x000fea0003800000 */
.L_x_60:
        /* <DEDUP_REMOVED lines=19> */
.L_x_64:
        /* <DEDUP_REMOVED lines=8> */
.L_x_65:
[----:B------:R-:W-:Y:S05]  /*2fa0*/  BSYNC B0 ;  /* 0x0000000000007941 */ /* 0x000fea0003800000 */
.L_x_63:
        /* <DEDUP_REMOVED lines=19> */
.L_x_67:
        /* <DEDUP_REMOVED lines=8> */
.L_x_68:
[----:B------:R-:W-:Y:S05]  /*3160*/  BSYNC B0 ;  /* 0x0000000000007941 */ /* 0x000fea0003800000 */
.L_x_66:
        /* <DEDUP_REMOVED lines=19> */
.L_x_70:
        /* <DEDUP_REMOVED lines=8> */
.L_x_71:
[----:B------:R-:W-:Y:S05]  /*3320*/  BSYNC B0 ;  /* 0x0000000000007941 */ /* 0x000fea0003800000 */
.L_x_69:
        /* <DEDUP_REMOVED lines=19> */
.L_x_73:
        /* <DEDUP_REMOVED lines=8> */
.L_x_74:
[----:B------:R-:W-:Y:S05]  /*34e0*/  BSYNC B0 ;  /* 0x0000000000007941 */ /* 0x000fea0003800000 */
.L_x_72:
        /* <DEDUP_REMOVED lines=19> */
.L_x_76:
        /* <DEDUP_REMOVED lines=8> */
.L_x_77:
[----:B------:R-:W-:Y:S05]  /*36a0*/  BSYNC B0 ;  /* 0x0000000000007941 */ /* 0x000fea0003800000 */
.L_x_75:
        /* <DEDUP_REMOVED lines=19> */
.L_x_79:
        /* <DEDUP_REMOVED lines=8> */
.L_x_80:
[----:B------:R-:W-:Y:S05]  /*3860*/  BSYNC B0 ;  /* 0x0000000000007941 */ /* 0x000fea0003800000 */
.L_x_78:
        /* <DEDUP_REMOVED lines=19> */
.L_x_82:
        /* <DEDUP_REMOVED lines=8> */
.L_x_83:
[----:B------:R-:W-:Y:S05]  /*3a20*/  BSYNC B0 ;  /* 0x0000000000007941 */ /* 0x000fea0003800000 */
.L_x_81:
        /* <DEDUP_REMOVED lines=19> */
.L_x_85:
        /* <DEDUP_REMOVED lines=8> */
.L_x_86:
[----:B------:R-:W-:Y:S05]  /*3be0*/  BSYNC B0 ;  /* 0x0000000000007941 */ /* 0x000fea0003800000 */
.L_x_84:
        /* <DEDUP_REMOVED lines=19> */
.L_x_88:
        /* <DEDUP_REMOVED lines=8> */
.L_x_89:
[----:B------:R-:W-:Y:S05]  /*3da0*/  BSYNC B0 ;  /* 0x0000000000007941 */ /* 0x000fea0003800000 */
.L_x_87:
[----:B0-----:R-:W-:Y:S01]  /*3db0*/  FADD.FTZ R108, |R112|, -RZ ;  /* 0x800000ff706c7221 */ /* 0x001fe20000010200 */
[----:B------:R-:W-:Y:S01]  /*3dc0*/  BSSY B0, `(.L_x_90) ;  /* 0x0000019000007945 */ /* 0x000fe20003800000 */
[----:B------:R-:W-:Y:S01]  /*3dd0*/  FMUL R111, R111, R45 ;  /* 0x0000002d6f6f7220 */ /* 0x000fe20000400000 */
[----:B------:R-:W-:Y:S01]  /*3de0*/  FFMA R109, R109, 0.044714998453855514526, R44 ;  /* 0x3d3727136d6d7823 */ /* 0x000fe2000000002c */
[----:B------:R-:W-:Y:S01]  /*3df0*/  FMUL R110, R110, 0.79788458347320556641 ;  /* 0x3f4c422a6e6e7820 */ /* 0x000fe20000400000 */
[----:B------:R-:W-:-:S13]  /*3e00*/  FSETP.GE.AND P5, PT, R108, 0.60000002384185791016, PT ;  /* 0x3f19999a6c00780b */ /* 0x000fda0003fa6000 */
        /* <DEDUP_REMOVED lines=12> */
.L_x_91:
        /* <DEDUP_REMOVED lines=8> */
.L_x_92:
[----:B------:R-:W-:Y:S05]  /*3f50*/  BSYNC B0 ;  /* 0x0000000000007941 */ /* 0x000fea0003800000 */
.L_x_90:
[----:B0-----:R-:W-:Y:S01]  /*3f60*/  FADD.FTZ R108, |R110|, -RZ ;  /* 0x800000ff6e6c7221 */ /* 0x001fe20000010200 */
[----:B------:R-:W-:Y:S01]  /*3f70*/  BSSY B0, `(.L_x_93) ;  /* 0x0000018000007945 */ /* 0x000fe20003800000 */
[----:B------:R-:W-:Y:S01]  /*3f80*/  FFMA R111, R111, 0.044714998453855514526, R45 ;  /* 0x3d3727136f6f7823 */ /* 0x000fe2000000002d */
[----:B------:R-:W-:Y:S02]  /*3f90*/  FMUL R109, R109, 0.79788458347320556641 ;  /* 0x3f4c422a6d6d7820 */ /* 0x000fe40000400000 */
        /* <DEDUP_REMOVED lines=13> */
.L_x_94:
        /* <DEDUP_REMOVED lines=8> */
.L_x_95:
[----:B------:R-:W-:Y:S05]  /*40f0*/  BSYNC B0 ;  /* 0x0000000000007941 */ /* 0x000fea0003800000 */
.L_x_93:
[----:B0-----:R-:W-:Y:S01]  /*4100*/  FADD.FTZ R108, |R109|, -RZ ;  /* 0x800000ff6d6c7221 */ /* 0x001fe20000010200 */
[----:B------:R-:W-:Y:S01]  /*4110*/  BSSY B0, `(.L_x_96) ;  /* 0x0000015000007945 */ /* 0x000fe20003800000 */
[----:B------:R-:W-:-:S03]  /*4120*/  FMUL R110, R111, 0.79788458347320556641 ;  /* 0x3f4c422a6f6e7820 */ /* 0x000fc60000400000 */
        /* <DEDUP_REMOVED lines=12> */
.L_x_97:
[----:B------:R-:W-:Y:S01]  /*41f0*/  MOV R108, 0x3c80f082 ;  /* 0x3c80f082006c7802 */ /* 0x000fe20000000f00 */
[----:B------:R-:W-:-:S04]  /*4200*/  FMUL R111, R109, R109 ;  /* 0x0000006d6d6f7220 */ /* 0x000fc80000400000 */
[----:B------:R-:W-:-:S04]  /*4210*/  FFMA.FTZ R108, R111, R108, -0.052303962409496307373 ;  /* 0xbd563cae6f6c7423 */ /* 0x000fc8000001006c */
[----:B------:R-:W-:-:S04]  /*4220*/  FFMA.FTZ R108, R111, R108, 0.1331529766321182251 ;  /* 0x3e0859416f6c7423 */ /* 0x000fc8000001006c */
[----:B------:R-:W-:-:S04]  /*4230*/  FFMA.FTZ R108, R111, R108, -0.33332768082618713379 ;  /* 0xbeaaa9ed6f6c7423 */ /* 0x000fc8000001006c */
[----:B------:R-:W-:-:S04]  /*4240*/  FFMA.FTZ R108, R111, R108, RZ ;  /* 0x0000006c6f6c7223 */ /* 0x000fc800000100ff */
[----:B------:R-:W-:Y:S02]  /*4250*/  FFMA.FTZ R108, R109, R108, R109 ;  /* 0x0000006c6d6c7223 */ /* 0x000fe4000001006d */
.L_x_98:
[----:B------:R-:W-:Y:S05]  /*4260*/  BSYNC B0 ;  /* 0x0000000000007941 */ /* 0x000fea0003800000 */
.L_x_96:
[----:B------:R-:W-:Y:S01]  /*4270*/  FADD.FTZ R109, |R110|, -RZ ;  /* 0x800000ff6e6d7221 */ /* 0x000fe20000010200 */
[----:B------:R-:W-:Y:S01]  /*4280*/  FMUL R111, R46, R46 ;  /* 0x0000002e2e6f7220 */ /* 0x000fe20000400000 */
[-C--:B------:R-:W-:Y:S01]  /*4290*/  FMUL R112, R47, R47.reuse ;  /* 0x0000002f2f707220 */ /* 0x080fe20000400000 */
[----:B------:R-:W-:Y:S01]  /*42a0*/  FMUL R117, R40, R40 ;  /* 0x0000002828757220 */ /* 0x000fe20000400000 */
[----:B------:R-:W-:Y:S01]  /*42b0*/  BSSY B0, `(.L_x_99) ;  /* 0x000001b000007945 */ /* 0x000fe20003800000 */
[----:B------:R-:W-:Y:S01]  /*42c0*/  FSETP.GE.AND P5, PT, R109, 0.60000002384185791016, PT ;  /* 0x3f19999a6d00780b */ /* 0x000fe20003fa6000 */
[----:B------:R-:W-:Y:S01]  /*42d0*/  FMUL R111, R111, R46 ;  /* 0x0000002e6f6f7220 */ /* 0x000fe20000400000 */
[----:B------:R-:W-:Y:S01]  /*42e0*/  FMUL R112, R112, R47 ;  /* 0x0000002f70707220 */ /* 0x000fe20000400000 */
[----:B------:R-:W-:Y:S01]  /*42f0*/  FMUL R117, R117, R40 ;  /* 0x0000002875757220 */ /* 0x000fe20000400000 */
[----:B------:R-:W-:Y:S01]  /*4300*/  FMUL R113, R41, R41 ;  /* 0x0000002929717220 */ /* 0x000fe20000400000 */
[----:B------:R-:W-:Y:S01]  /*4310*/  FFMA R111, R111, 0.044714998453855514526, R46 ;  /* 0x3d3727136f6f7823 */ /* 0x000fe2000000002e */
[----:B------:R-:W-:-:S03]  /*4320*/  FFMA R112, R112, 0.044714998453855514526, R47 ;  /* 0x3d37271370707823 */ /* 0x000fc6000000002f */
[----:B------:R-:W-:-:S04]  /*4330*/  FMUL R111, R111, 0.79788458347320556641 ;  /* 0x3f4c422a6f6f7820 */ /* 0x000fc80000400000 */
        /* <DEDUP_REMOVED lines=11> */
.L_x_100:
[----:B------:R-:W-:Y:S01]  /*43f0*/  MOV R109, 0x3c80f082 ;  /* 0x3c80f082006d7802 */ /* 0x000fe20000000f00 */
[----:B------:R-:W-:-:S04]  /*4400*/  FMUL R114, R110, R110 ;  /* 0x0000006e6e727220 */ /* 0x000fc80000400000 */
[----:B------:R-:W-:-:S04]  /*4410*/  FFMA.FTZ R109, R114, R109, -0.052303962409496307373 ;  /* 0xbd563cae726d7423 */ /* 0x000fc8000001006d */
[----:B------:R-:W-:-:S04]  /*4420*/  FFMA.FTZ R109, R114, R109, 0.1331529766321182251 ;  /* 0x3e085941726d7423 */ /* 0x000fc8000001006d */
[----:B------:R-:W-:-:S04]  /*4430*/  FFMA.FTZ R109, R114, R109, -0.33332768082618713379 ;  /* 0xbeaaa9ed726d7423 */ /* 0x000fc8000001006d */
[----:B------:R-:W-:-:S04]  /*4440*/  FFMA.FTZ R109, R114, R109, RZ ;  /* 0x0000006d726d7223 */ /* 0x000fc800000100ff */
[----:B------:R-:W-:Y:S02]  /*4450*/  FFMA.FTZ R109, R110, R109, R110 ;  /* 0x0000006d6e6d7223 */ /* 0x000fe4000001006e */
.L_x_101:
[----:B------:R-:W-:Y:S05]  /*4460*/  BSYNC B0 ;  /* 0x0000000000007941 */ /* 0x000fea0003800000 */
.L_x_99:
        /* <DEDUP_REMOVED lines=18> */
.L_x_103:
[----:B------:R-:W-:Y:S01]  /*4590*/  MOV R110, 0x3c80f082 ;  /* 0x3c80f082006e7802 */ /* 0x000fe20000000f00 */
[----:B------:R-:W-:-:S04]  /*45a0*/  FMUL R115, R111, R111 ;  /* 0x0000006f6f737220 */ /* 0x000fc80000400000 */
[----:B------:R-:W-:-:S04]  /*45b0*/  FFMA.FTZ R110, R115, R110, -0.052303962409496307373 ;  /* 0xbd563cae736e7423 */ /* 0x000fc8000001006e */
[----:B------:R-:W-:-:S04]  /*45c0*/  FFMA.FTZ R110, R115, R110, 0.1331529766321182251 ;  /* 0x3e085941736e7423 */ /* 0x000fc8000001006e */
[----:B------:R-:W-:-:S04]  /*45d0*/  FFMA.FTZ R110, R115, R110, -0.33332768082618713379 ;  /* 0xbeaaa9ed736e7423 */ /* 0x000fc8000001006e */
[----:B------:R-:W-:-:S04]  /*45e0*/  FFMA.FTZ R110, R115, R110, RZ ;  /* 0x0000006e736e7223 */ /* 0x000fc800000100ff */
[----:B------:R-:W-:Y:S02]  /*45f0*/  FFMA.FTZ R110, R111, R110, R111 ;  /* 0x0000006e6f6e7223 */ /* 0x000fe4000001006f */
.L_x_104:
[----:B------:R-:W-:Y:S05]  /*4600*/  BSYNC B0 ;  /* 0x0000000000007941 */ /* 0x000fea0003800000 */
.L_x_102:
        /* <DEDUP_REMOVED lines=18> */
.L_x_106:
[----:B------:R-:W-:Y:S01]  /*4730*/  MOV R111, 0x3c80f082 ;  /* 0x3c80f082006f7802 */ /* 0x000fe20000000f00 */
[----:B------:R-:W-:-:S04]  /*4740*/  FMUL R116, R112, R112 ;  /* 0x0000007070747220 */ /* 0x000fc80000400000 */
[----:B------:R-:W-:-:S04]  /*4750*/  FFMA.FTZ R111, R116, R111, -0.052303962409496307373 ;  /* 0xbd563cae746f7423 */ /* 0x000fc8000001006f */
[----:B------:R-:W-:-:S04]  /*4760*/  FFMA.FTZ R111, R116, R111, 0.1331529766321182251 ;  /* 0x3e085941746f7423 */ /* 0x000fc8000001006f */
[----:B------:R-:W-:-:S04]  /*4770*/  FFMA.FTZ R111, R116, R111, -0.33332768082618713379 ;  /* 0xbeaaa9ed746f7423 */ /* 0x000fc8000001006f */
[----:B------:R-:W-:-:S04]  /*4780*/  FFMA.FTZ R111, R116, R111, RZ ;  /* 0x0000006f746f7223 */ /* 0x000fc800000100ff */
[----:B------:R-:W-:Y:S02]  /*4790*/  FFMA.FTZ R111, R112, R111, R112 ;  /* 0x0000006f706f7223 */ /* 0x000fe40000010070 */
.L_x_107:
[----:B------:R-:W-:Y:S05]  /*47a0*/  BSYNC B0 ;  /* 0x0000000000007941 */ /* 0x000fea0003800000 */
.L_x_105:
        /* <DEDUP_REMOVED lines=19> */
.L_x_109:
        /* <DEDUP_REMOVED lines=8> */
.L_x_110:
[----:B------:R-:W-:Y:S05]  /*4960*/  BSYNC B0 ;  /* 0x0000000000007941 */ /* 0x000fea0003800000 */
.L_x_108:
        /* <DEDUP_REMOVED lines=19> */
.L_x_112:
        /* <DEDUP_REMOVED lines=8> */
.L_x_113:
[----:B------:R-:W-:Y:S05]  /*4b20*/  BSYNC B0 ;  /* 0x0000000000007941 */ /* 0x000fea0003800000 */
.L_x_111:
        /* <DEDUP_REMOVED lines=19> */
.L_x_115:
        /* <DEDUP_REMOVED lines=8> */
.L_x_116:
[----:B------:R-:W-:Y:S05]  /*4ce0*/  BSYNC B0 ;  /* 0x0000000000007941 */ /* 0x000fea0003800000 */
.L_x_114:
        /* <DEDUP_REMOVED lines=19> */
.L_x_118:
        /* <DEDUP_REMOVED lines=8> */
.L_x_119:
[----:B------:R-:W-:Y:S05]  /*4ea0*/  BSYNC B0 ;  /* 0x0000000000007941 */ /* 0x000fea0003800000 */
.L_x_117:
        /* <DEDUP_REMOVED lines=19> */
.L_x_121:
        /* <DEDUP_REMOVED lines=8> */
.L_x_122:
[----:B------:R-:W-:Y:S05]  /*5060*/  BSYNC B0 ;  /* 0x0000000000007941 */ /* 0x000fea0003800000 */
.L_x_120:
        /* <DEDUP_REMOVED lines=19> */
.L_x_124:
        /* <DEDUP_REMOVED lines=8> */
.L_x_125:
[----:B------:R-:W-:Y:S05]  /*5220*/  BSYNC B0 ;  /* 0x0000000000007941 */ /* 0x000fea0003800000 */
.L_x_123:
        /* <DEDUP_REMOVED lines=19> */
.L_x_127:
        /* <DEDUP_REMOVED lines=8> */
.L_x_128:
[----:B------:R-:W-:Y:S05]  /*53e0*/  BSYNC B0 ;  /* 0x0000000000007941 */ /* 0x000fea0003800000 */
.L_x_126:
        /* <DEDUP_REMOVED lines=19> */
.L_x_130:
        /* <DEDUP_REMOVED lines=8> */
.L_x_131:
[----:B------:R-:W-:Y:S05]  /*55a0*/  BSYNC B0 ;  /* 0x0000000000007941 */ /* 0x000fea0003800000 */
.L_x_129:
        /* <DEDUP_REMOVED lines=19> */
.L_x_133:
        /* <DEDUP_REMOVED lines=8> */
.L_x_134:
[----:B------:R-:W-:Y:S05]  /*5760*/  BSYNC B0 ;  /* 0x0000000000007941 */ /* 0x000fea0003800000 */
.L_x_132:
        /* <DEDUP_REMOVED lines=19> */
.L_x_136:
        /* <DEDUP_REMOVED lines=8> */
.L_x_137:
[----:B------:R-:W-:Y:S05]  /*5920*/  BSYNC B0 ;  /* 0x0000000000007941 */ /* 0x000fea0003800000 */
.L_x_135:
        /* <DEDUP_REMOVED lines=19> */
.L_x_139:
        /* <DEDUP_REMOVED lines=8> */
.L_x_140:
[----:B------:R-:W-:Y:S05]  /*5ae0*/  BSYNC B0 ;  /* 0x0000000000007941 */ /* 0x000fea0003800000 */
.L_x_138:
        /* <DEDUP_REMOVED lines=19> */
.L_x_142:
        /* <DEDUP_REMOVED lines=8> */
.L_x_143:
[----:B------:R-:W-:Y:S05]  /*5ca0*/  BSYNC B0 ;  /* 0x0000000000007941 */ /* 0x000fea0003800000 */
.L_x_141:
        /* <DEDUP_REMOVED lines=19> */
.L_x_145:
        /* <DEDUP_REMOVED lines=8> */
.L_x_146:
[----:B------:R-:W-:Y:S05]  /*5e60*/  BSYNC B0 ;  /* 0x0000000000007941 */ /* 0x000fea0003800000 */
.L_x_144:
        /* <DEDUP_REMOVED lines=19> */
.L_x_148:
        /* <DEDUP_REMOVED lines=8> */
.L_x_149:
[----:B------:R-:W-:Y:S05]  /*6020*/  BSYNC B0 ;  /* 0x0000000000007941 */ /* 0x000fea0003800000 */
.L_x_147:
        /* <DEDUP_REMOVED lines=19> */
.L_x_151:
        /* <DEDUP_REMOVED lines=8> */
.L_x_152:
[----:B------:R-:W-:Y:S05]  /*61e0*/  BSYNC B0 ;  /* 0x0000000000007941 */ /* 0x000fea0003800000 */
.L_x_150:
        /* <DEDUP_REMOVED lines=19> */
.L_x_154:
        /* <DEDUP_REMOVED lines=8> */
.L_x_155:
[----:B------:R-:W-:Y:S05]  /*63a0*/  BSYNC B0 ;  /* 0x0000000000007941 */ /* 0x000fea0003800000 */
.L_x_153:
        /* <DEDUP_REMOVED lines=18> */
.L_x_157:
[----:B------:R-:W-:Y:S01]  /*64d0*/  MOV R112, 0x3c80f082 ;  /* 0x3c80f08200707802 */ /* 0x000fe20000000f00 */
[----:B------:R-:W-:-:S04]  /*64e0*/  FMUL R118, R113, R113 ;  /* 0x0000007171767220 */ /* 0x000fc80000400000 */
[----:B------:R-:W-:-:S04]  /*64f0*/  FFMA.FTZ R112, R118, R112, -0.052303962409496307373 ;  /* 0xbd563cae76707423 */ /* 0x000fc80000010070 */
[----:B------:R-:W-:-:S04]  /*6500*/  FFMA.FTZ R112, R118, R112, 0.1331529766321182251 ;  /* 0x3e08594176707423 */ /* 0x000fc80000010070 */
[----:B------:R-:W-:-:S04]  /*6510*/  FFMA.FTZ R112, R118, R112, -0.33332768082618713379 ;  /* 0xbeaaa9ed76707423 */ /* 0x000fc80000010070 */
[----:B------:R-:W-:-:S04]  /*6520*/  FFMA.FTZ R112, R118, R112, RZ ;  /* 0x0000007076707223 */ /* 0x000fc800000100ff */
[----:B------:R-:W-:Y:S02]  /*6530*/  FFMA.FTZ R112, R113, R112, R113 ;  /* 0x0000007071707223 */ /* 0x000fe40000010071 */
.L_x_158:
[----:B------:R-:W-:Y:S05]  /*6540*/  BSYNC B0 ;  /* 0x0000000000007941 */ /* 0x000fea0003800000 */
.L_x_156:
        /* <DEDUP_REMOVED lines=18> */
.L_x_160:
[----:B------:R-:W-:Y:S01]  /*6670*/  MOV R113, 0x3c80f082 ;  /* 0x3c80f08200717802 */ /* 0x000fe20000000f00 */
[----:B------:R-:W-:-:S04]  /*6680*/  FMUL R119, R114, R114 ;  /* 0x0000007272777220 */ /* 0x000fc80000400000 */
[----:B------:R-:W-:-:S04]  /*6690*/  FFMA.FTZ R113, R119, R113, -0.052303962409496307373 ;  /* 0xbd563cae77717423 */ /* 0x000fc80000010071 */
[----:B------:R-:W-:-:S04]  /*66a0*/  FFMA.FTZ R113, R119, R113, 0.1331529766321182251 ;  /* 0x3e08594177717423 */ /* 0x000fc80000010071 */
[----:B------:R-:W-:-:S04]  /*66b0*/  FFMA.FTZ R113, R119, R113, -0.33332768082618713379 ;  /* 0xbeaaa9ed77717423 */ /* 0x000fc80000010071 */
[----:B------:R-:W-:-:S04]  /*66c0*/  FFMA.FTZ R113, R119, R113, RZ ;  /* 0x0000007177717223 */ /* 0x000fc800000100ff */
[----:B------:R-:W-:Y:S02]  /*66d0*/  FFMA.FTZ R113, R114, R113, R114 ;  /* 0x0000007172717223 */ /* 0x000fe40000010072 */
.L_x_161:
[----:B------:R-:W-:Y:S05]  /*66e0*/  BSYNC B0 ;  /* 0x0000000000007941 */ /* 0x000fea0003800000 */
.L_x_159:
        /* <DEDUP_REMOVED lines=18> */
.L_x_163:
[----:B------:R-:W-:Y:S01]  /*6810*/  MOV R114, 0x3c80f082 ;  /* 0x3c80f08200727802 */ /* 0x000fe20000000f00 */
[----:B------:R-:W-:-:S04]  /*6820*/  FMUL R120, R115, R115 ;  /* 0x0000007373787220 */ /* 0x000fc80000400000 */
[----:B------:R-:W-:-:S04]  /*6830*/  FFMA.FTZ R114, R120, R114, -0.052303962409496307373 ;  /* 0xbd563cae78727423 */ /* 0x000fc80000010072 */
[----:B------:R-:W-:-:S04]  /*6840*/  FFMA.FTZ R114, R120, R114, 0.1331529766321182251 ;  /* 0x3e08594178727423 */ /* 0x000fc80000010072 */
[----:B------:R-:W-:-:S04]  /*6850*/  FFMA.FTZ R114, R120, R114, -0.33332768082618713379 ;  /* 0xbeaaa9ed78727423 */ /* 0x000fc80000010072 */
[----:B------:R-:W-:-:S04]  /*6860*/  FFMA.FTZ R114, R120, R114, RZ ;  /* 0x0000007278727223 */ /* 0x000fc800000100ff */
[----:B------:R-:W-:Y:S02]  /*6870*/  FFMA.FTZ R114, R115, R114, R115 ;  /* 0x0000007273727223 */ /* 0x000fe40000010073 */
.L_x_164:
[----:B------:R-:W-:Y:S05]  /*6880*/  BSYNC B0 ;  /* 0x0000000000007941 */ /* 0x000fea0003800000 */
.L_x_162:
        /* <DEDUP_REMOVED lines=18> */
.L_x_166:
[----:B------:R-:W-:Y:S01]  /*69b0*/  MOV R115, 0x3c80f082 ;  /* 0x3c80f08200737802 */ /* 0x000fe20000000f00 */
[----:B------:R-:W-:-:S04]  /*69c0*/  FMUL R121, R116, R116 ;  /* 0x0000007474797220 */ /* 0x000fc80000400000 */
[----:B------:R-:W-:-:S04]  /*69d0*/  FFMA.FTZ R115, R121, R115, -0.052303962409496307373 ;  /* 0xbd563cae79737423 */ /* 0x000fc80000010073 */
[----:B------:R-:W-:-:S04]  /*69e0*/  FFMA.FTZ R115, R121, R115, 0.1331529766321182251 ;  /* 0x3e08594179737423 */ /* 0x000fc80000010073 */
[----:B------:R-:W-:-:S04]  /*69f0*/  FFMA.FTZ R115, R121, R115, -0.33332768082618713379 ;  /* 0xbeaaa9ed79737423 */ /* 0x000fc80000010073 */
[----:B------:R-:W-:-:S04]  /*6a00*/  FFMA.FTZ R115, R121, R115, RZ ;  /* 0x0000007379737223 */ /* 0x000fc800000100ff */
[----:B------:R-:W-:Y:S02]  /*6a10*/  FFMA.FTZ R115, R116, R115, R116 ;  /* 0x0000007374737223 */ /* 0x000fe40000010074 */
.L_x_167:
[----:B------:R-:W-:Y:S05]  /*6a20*/  BSYNC B0 ;  /* 0x0000000000007941 */ /* 0x000fea0003800000 */
.L_x_165:
        /* <DEDUP_REMOVED lines=18> */
.L_x_169:
[----:B------:R-:W-:Y:S01]  /*6b50*/  MOV R116, 0x3c80f082 ;  /* 0x3c80f08200747802 */ /* 0x000fe20000000f00 */
[----:B------:R-:W-:-:S04]  /*6b60*/  FMUL R122, R117, R117 ;  /* 0x00000075757a7220 */ /* 0x000fc80000400000 */
[----:B------:R-:W-:-:S04]  /*6b70*/  FFMA.FTZ R116, R122, R116, -0.052303962409496307373 ;  /* 0xbd563cae7a747423 */ /* 0x000fc80000010074 */
[----:B------:R-:W-:-:S04]  /*6b80*/  FFMA.FTZ R116, R122, R116, 0.1331529766321182251 ;  /* 0x3e0859417a747423 */ /* 0x000fc80000010074 */
[----:B------:R-:W-:-:S04]  /*6b90*/  FFMA.FTZ R116, R122, R116, -0.33332768082618713379 ;  /* 0xbeaaa9ed7a747423 */ /* 0x000fc80000010074 */
[----:B------:R-:W-:-:S04]  /*6ba0*/  FFMA.FTZ R116, R122, R116, RZ ;  /* 0x000000747a747223 */ /* 0x000fc800000100ff */
[----:B------:R-:W-:Y:S02]  /*6bb0*/  FFMA.FTZ R116, R117, R116, R117 ;  /* 0x0000007475747223 */ /* 0x000fe40000010075 */
.L_x_170:
[----:B------:R-:W-:Y:S05]  /*6bc0*/  BSYNC B0 ;  /* 0x0000000000007941 */ /* 0x000fea0003800000 */
.L_x_168:
        /* <DEDUP_REMOVED lines=18> */
.L_x_172:
[----:B------:R-:W-:Y:S01]  /*6cf0*/  MOV R117, 0x3c80f082 ;  /* 0x3c80f08200757802 */ /* 0x000fe20000000f00 */
[----:B------:R-:W-:-:S04]  /*6d00*/  FMUL R122, R118, R118 ;  /* 0x00000076767a7220 */ /* 0x000fc80000400000 */
[----:B------:R-:W-:-:S04]  /*6d10*/  FFMA.FTZ R117, R122, R117, -0.052303962409496307373 ;  /* 0xbd563cae7a757423 */ /* 0x000fc80000010075 */
[----:B------:R-:W-:-:S04]  /*6d20*/  FFMA.FTZ R117, R122, R117, 0.1331529766321182251 ;  /* 0x3e0859417a757423 */ /* 0x000fc80000010075 */
[----:B------:R-:W-:-:S04]  /*6d30*/  FFMA.FTZ R117, R122, R117, -0.33332768082618713379 ;  /* 0xbeaaa9ed7a757423 */ /* 0x000fc80000010075 */
[----:B------:R-:W-:-:S04]  /*6d40*/  FFMA.FTZ R117, R122, R117, RZ ;  /* 0x000000757a757223 */ /* 0x000fc800000100ff */
[----:B------:R-:W-:Y:S02]  /*6d50*/  FFMA.FTZ R117, R118, R117, R118 ;  /* 0x0000007576757223 */ /* 0x000fe40000010076 */
.L_x_173:
[----:B------:R-:W-:Y:S05]  /*6d60*/  BSYNC B0 ;  /* 0x0000000000007941 */ /* 0x000fea0003800000 */
.L_x_171:
        /* <DEDUP_REMOVED lines=14> */
[----:B0-----:R-:W-:Y:S02]  /*6e50*/  FFMA.FTZ R125, R125, -2, R0 ;  /* 0xc00000007d7d7823 */ /* 0x001fe40000010000 */
[----:B------:R-:W0:Y:S03]  /*6e60*/  S2R R0, SR_TID.X ;  /* 0x0000000000007919 */ /* 0x000e260000002100 */
[----:B------:R-:W-:-:S04]  /*6e70*/  FSEL R125, R125, 1, !P5 ;  /* 0x3f8000007d7d7808 */ /* 0x000fc80006800000 */
[----:B------:R-:W-:Y:S02]  /*6e80*/  LOP3.LUT R118, R125, 0x80000000, R119, 0xf8, !PT ;  /* 0x800000007d767812 */ /* 0x000fe400078ef877 */
[----:B0-----:R-:W-:-:S04]  /*6e90*/  SHF.L.U32 R0, R0, 0x4, RZ ;  /* 0x0000000400007819 */ /* 0x001fc800000006ff */
[----:B------:R-:W-:Y:S01]  /*6ea0*/  LOP3.LUT R0, R0, 0x1ff0, RZ, 0xc0, !PT ;  /* 0x00001ff000007812 */ /* 0x000fe200078ec0ff */
[----:B------:R-:W-:Y:S05]  /*6eb0*/  BRA `(.L_x_176) ;  /* 0x0000007000007947 */ /* 0x000fea0003800000 */
.L_x_175:
[----:B------:R-:W-:Y:S01]  /*6ec0*/  MOV R118, 0x3c80f082 ;  /* 0x3c80f08200767802 */ /* 0x000fe20000000f00 */
[----:B------:R-:W-:-:S04]  /*6ed0*/  FMUL R125, R119, R119 ;  /* 0x00000077777d7220 */ /* 0x000fc80000400000 */
[----:B------:R-:W-:-:S04]  /*6ee0*/  FFMA.FTZ R118, R125, R118, -0.052303962409496307373 ;  /* 0xbd563cae7d767423 */ /* 0x000fc80000010076 */
[----:B------:R-:W-:-:S04]  /*6ef0*/  FFMA.FTZ R118, R125, R118, 0.1331529766321182251 ;  /* 0x3e0859417d767423 */ /* 0x000fc80000010076 */
[----:B------:R-:W-:-:S04]  /*6f00*/  FFMA.FTZ R118, R125, R118, -0.33332768082618713379 ;  /* 0xbeaaa9ed7d767423 */ /* 0x000fc80000010076 */
[----:B------:R-:W-:-:S04]  /*6f10*/  FFMA.FTZ R118, R125, R118, RZ ;  /* 0x000000767d767223 */ /* 0x000fc800000100ff */
[----:B------:R-:W-:Y:S02]  /*6f20*/  FFMA.FTZ R118, R119, R118, R119 ;  /* 0x0000007677767223 */ /* 0x000fe40000010077 */
.L_x_176:
[----:B------:R-:W-:Y:S05]  /*6f30*/  BSYNC B0 ;  /* 0x0000000000007941 */ /* 0x000fea0003800000 */
.L_x_174:
[----:B------:R-:W-:Y:S01]  /*6f40*/  FFMA R125, R124, 0.044714998453855514526, R97 ;  /* 0x3d3727137c7d7823 */ /* 0x000fe20000000061 */
[----:B------:R-:W-:Y:S01]  /*6f50*/  FADD.FTZ R119, |R120|, -RZ ;  /* 0x800000ff78777221 */ /* 0x000fe20000010200 */
[----:B------:R-:W-:Y:S01]  /*6f60*/  BSSY B0, `(.L_x_177) ;  /* 0x000001b000007945 */ /* 0x000fe20003800000 */
[----:B------:R-:W-:Y:S01]  /*6f70*/  FMUL R122, R122, R98 ;  /* 0x000000627a7a7220 */ /* 0x000fe20000400000 */
[----:B------:R-:W-:Y:S01]  /*6f80*/  FMUL R121, R121, 0.79788458347320556641 ;  /* 0x3f4c422a79797820 */ /* 0x000fe20000400000 */
[----:B------:R0:W-:Y:S01]  /*6f90*/  STL [R1], R125 ;  /* 0x0000007d01007387 */ /* 0x0001e20000100800 */
[----:B------:R-:W-:Y:S01]  /*6fa0*/  FSETP.GE.AND P5, PT, R119, 0.60000002384185791016, PT ;  /* 0x3f19999a7700780b */ /* 0x000fe20003fa6000 */
[----:B------:R-:W-:-:S12]  /*6fb0*/  FMUL R124, R99, R99 ;  /* 0x00000063637c7220 */ /* 0x000fd80000400000 */
[----:B------:R-:W-:Y:S05]  /*6fc0*/  @!P5 BRA `(.L_x_178) ;  /* 0x000000d00000d947 */ /* 0x000fea0003800000 */
[C---:B0-----:R-:W-:Y:S01]  /*6fd0*/  FMUL R125, R119.reuse, 2.8853900432586669922 ;  /* 0x4038aa3b777d7820 */ /* 0x041fe20000400000 */
        /* <DEDUP_REMOVED lines=12> */
.L_x_178:
[----:B0-----:R-:W-:Y:S01]  /*70a0*/  MOV R119, 0x3c80f082 ;  /* 0x3c80f08200777802 */ /* 0x001fe20000000f00 */
[----:B------:R-:W-:-:S04]  /*70b0*/  FMUL R125, R120, R120 ;  /* 0x00000078787d7220 */ /* 0x000fc80000400000 */
[----:B------:R-:W-:-:S04]  /*70c0*/  FFMA.FTZ R119, R125, R119, -0.052303962409496307373 ;  /* 0xbd563cae7d777423 */ /* 0x000fc80000010077 */
[----:B------:R-:W-:-:S04]  /*70d0*/  FFMA.FTZ R119, R125, R119, 0.1331529766321182251 ;  /* 0x3e0859417d777423 */ /* 0x000fc80000010077 */
[----:B------:R-:W-:-:S04]  /*70e0*/  FFMA.FTZ R119, R125, R119, -0.33332768082618713379 ;  /* 0xbeaaa9ed7d777423 */ /* 0x000fc80000010077 */
[----:B------:R-:W-:-:S04]  /*70f0*/  FFMA.FTZ R119, R125, R119, RZ ;  /* 0x000000777d777223 */ /* 0x000fc800000100ff */
[----:B------:R-:W-:Y:S02]  /*7100*/  FFMA.FTZ R119, R120, R119, R120 ;  /* 0x0000007778777223 */ /* 0x000fe40000010078 */
.L_x_179:
[----:B------:R-:W-:Y:S05]  /*7110*/  BSYNC B0 ;  /* 0x0000000000007941 */ /* 0x000fea0003800000 */
.L_x_177:
[----:B------:R-:W2:Y:S01]  /*7120*/  LDL.LU R125, [R1] ;  /* 0x00000000017d7983 */ /* 0x000ea20000300800 */
[----:B------:R-:W-:Y:S01]  /*7130*/  FADD.FTZ R120, |R121|, -RZ ;  /* 0x800000ff79787221 */ /* 0x000fe20000010200 */
[----:B------:R-:W-:Y:S01]  /*7140*/  FFMA R122, R122, 0.044714998453855514526, R98 ;  /* 0x3d3727137a7a7823 */ /* 0x000fe20000000062 */
[----:B------:R-:W-:Y:S01]  /*7150*/  BSSY B0, `(.L_x_180) ;  /* 0x000001a000007945 */ /* 0x000fe20003800000 */
[----:B------:R-:W-:Y:S02]  /*7160*/  FMUL R124, R124, R99 ;  /* 0x000000637c7c7220 */ /* 0x000fe40000400000 */
[----:B------:R-:W-:Y:S01]  /*7170*/  FSETP.GE.AND P5, PT, R120, 0.60000002384185791016, PT ;  /* 0x3f19999a7800780b */ /* 0x000fe20003fa6000 */
[----:B------:R2:W-:Y:S02]  /*7180*/  STL [R1+0x4], R122 ;  /* 0x0000047a01007387 */ /* 0x0005e40000100800 */
[----:B--2---:R-:W-:-:S10]  /*7190*/  FMUL R122, R125, 0.79788458347320556641 ;  /* 0x3f4c422a7d7a7820 */ /* 0x004fd40000400000 */
        /* <DEDUP_REMOVED lines=14> */
.L_x_181:
[----:B------:R-:W-:Y:S01]  /*7280*/  MOV R120, 0x3c80f082 ;  /* 0x3c80f08200787802 */ /* 0x000fe20000000f00 */
[----:B------:R-:W-:-:S04]  /*7290*/  FMUL R125, R121, R121 ;  /* 0x00000079797d7220 */ /* 0x000fc80000400000 */
[----:B------:R-:W-:-:S04]  /*72a0*/  FFMA.FTZ R120, R125, R120, -0.052303962409496307373 ;  /* 0xbd563cae7d787423 */ /* 0x000fc80000010078 */
[----:B------:R-:W-:-:S04]  /*72b0*/  FFMA.FTZ R120, R125, R120, 0.1331529766321182251 ;  /* 0x3e0859417d787423 */ /* 0x000fc80000010078 */
[----:B------:R-:W-:-:S04]  /*72c0*/  FFMA.FTZ R120, R125, R120, -0.33332768082618713379 ;  /* 0xbeaaa9ed7d787423 */ /* 0x000fc80000010078 */
[----:B------:R-:W-:-:S04]  /*72d0*/  FFMA.FTZ R120, R125, R120, RZ ;  /* 0x000000787d787223 */ /* 0x000fc800000100ff */
[----:B------:R-:W-:Y:S02]  /*72e0*/  FFMA.FTZ R120, R121, R120, R121 ;  /* 0x0000007879787223 */ /* 0x000fe40000010079 */
.L_x_182:
[----:B------:R-:W-:Y:S05]  /*72f0*/  BSYNC B0 ;  /* 0x0000000000007941 */ /* 0x000fea0003800000 */
.L_x_180:
[----:B------:R-:W2:Y:S01]  /*7300*/  LDL.LU R125, [R1+0x4] ;  /* 0x00000400017d7983 */ /* 0x000ea20000300800 */
[----:B------:R-:W-:Y:S01]  /*7310*/  FADD.FTZ R121, |R122|, -RZ ;  /* 0x800000ff7a797221 */ /* 0x000fe20000010200 */
[----:B------:R-:W-:Y:S01]  /*7320*/  FFMA R124, R124, 0.044714998453855514526, R99 ;  /* 0x3d3727137c7c7823 */ /* 0x000fe20000000063 */
[----:B------:R-:W-:Y:S03]  /*7330*/  BSSY B0, `(.L_x_183) ;  /* 0x0000019000007945 */ /* 0x000fe60003800000 */
[----:B------:R-:W-:Y:S01]  /*7340*/  FSETP.GE.AND P5, PT, R121, 0.60000002384185791016, PT ;  /* 0x3f19999a7900780b */ /* 0x000fe20003fa6000 */
[----:B------:R2:W-:Y:S02]  /*7350*/  STL [R1], R124 ;  /* 0x0000007c01007387 */ /* 0x0005e40000100800 */
        /* <DEDUP_REMOVED lines=15> */
.L_x_184:
[----:B------:R-:W-:Y:S01]  /*7450*/  MOV R121, 0x3c80f082 ;  /* 0x3c80f08200797802 */ /* 0x000fe20000000f00 */
[----:B------:R-:W-:-:S04]  /*7460*/  FMUL R125, R122, R122 ;  /* 0x0000007a7a7d7220 */ /* 0x000fc80000400000 */
[----:B------:R-:W-:-:S04]  /*7470*/  FFMA.FTZ R121, R125, R121, -0.052303962409496307373 ;  /* 0xbd563cae7d797423 */ /* 0x000fc80000010079 */
[----:B------:R-:W-:-:S04]  /*7480*/  FFMA.FTZ R121, R125, R121, 0.1331529766321182251 ;  /* 0x3e0859417d797423 */ /* 0x000fc80000010079 */
[----:B------:R-:W-:-:S04]  /*7490*/  FFMA.FTZ R121, R125, R121, -0.33332768082618713379 ;  /* 0xbeaaa9ed7d797423 */ /* 0x000fc80000010079 */
[----:B------:R-:W-:-:S04]  /*74a0*/  FFMA.FTZ R121, R125, R121, RZ ;  /* 0x000000797d797223 */ /* 0x000fc800000100ff */
[----:B------:R-:W-:Y:S02]  /*74b0*/  FFMA.FTZ R121, R122, R121, R122 ;  /* 0x000000797a797223 */ /* 0x000fe4000001007a */
.L_x_185:
[----:B------:R-:W-:Y:S05]  /*74c0*/  BSYNC B0 ;  /* 0x0000000000007941 */ /* 0x000fea0003800000 */
.L_x_183:
[----:B------:R-:W2:Y:S01]  /*74d0*/  LDL.LU R122, [R1] ;  /* 0x00000000017a7983 */ /* 0x000ea20000300800 */
[----:B------:R-:W-:-:S03]  /*74e0*/  FADD.FTZ R125, |R124|, -RZ ;  /* 0x800000ff7c7d7221 */ /* 0x000fc60000010200 */
[----:B------:R0:W-:Y:S04]  /*74f0*/  STL [R1+0x1a0], R16 ;  /* 0x0001a01001007387 */ /* 0x0001e80000100800 */
[----:B------:R1:W-:Y:S04]  /*7500*/  STL [R1+0x19c], R15 ;  /* 0x00019c0f01007387 */ /* 0x0003e80000100800 */
[----:B------:R3:W-:Y:S01]  /*7510*/  STL [R1+0x198], R14 ;  /* 0x0001980e01007387 */ /* 0x0007e20000100800 */
[----:B0-----:R-:W-:-:S03]  /*7520*/  PRMT R16, R92, 0x7632, R16 ;  /* 0x000076325c107816 */ /* 0x001fc60000000010 */
[----:B------:R0:W-:Y:S04]  /*7530*/  STL [R1+0x194], R13 ;  /* 0x0001940d01007387 */ /* 0x0001e80000100800 */
[----:B------:R4:W-:Y:S04]  /*7540*/  STL [R1+0x190], R12 ;  /* 0x0001900c01007387 */ /* 0x0009e80000100800 */
[----:B------:R0:W-:Y:S04]  /*7550*/  STL [R1+0x18c], R11 ;  /* 0x00018c0b01007387 */ /* 0x0001e80000100800 */
[----:B------:R0:W-:Y:S04]  /*7560*/  STL [R1+0x188], R10 ;  /* 0x0001880a01007387 */ /* 0x0001e80000100800 */
[----:B------:R-:W-:Y:S04]  /*7570*/  STL [R1+0x184], R9 ;  /* 0x0001840901007387 */ /* 0x000fe80000100800 */
[----:B------:R-:W-:Y:S01]  /*7580*/  STL [R1+0x180], R8 ;  /* 0x0001800801007387 */ /* 0x000fe20000100800 */
[----:B-1----:R-:W-:-:S03]  /*7590*/  PRMT R15, R93, 0x7632, R15 ;  /* 0x000076325d0f7816 */ /* 0x002fc6000000000f */
[----:B------:R-:W-:Y:S04]  /*75a0*/  STL [R1+0x17c], R7 ;  /* 0x00017c0701007387 */ /* 0x000fe80000100800 */
[----:B------:R-:W-:Y:S01]  /*75b0*/  STL [R1+0x178], R6 ;  /* 0x0001780601007387 */ /* 0x000fe20000100800 */
[----:B---3--:R-:W-:-:S03]  /*75c0*/  PRMT R14, R94, 0x7632, R14 ;  /* 0x000076325e0e7816 */ /* 0x008fc6000000000e */
[----:B------:R-:W-:Y:S04]  /*75d0*/  STL [R1+0x174], R5 ;  /* 0x0001740501007387 */ /* 0x000fe80000100800 */
[----:B------:R-:W-:Y:S01]  /*75e0*/  STL [R1+0x170], R4 ;  /* 0x0001700401007387 */ /* 0x000fe20000100800 */
[----:B0-----:R-:W-:-:S03]  /*75f0*/  PRMT R13, R95, 0x7632, R13 ;  /* 0x000076325f0d7816 */ /* 0x001fc6000000000d */
[----:B------:R-:W-:Y:S04]  /*7600*/  STL [R1+0x16c], R3 ;  /* 0x00016c0301007387 */ /* 0x000fe80000100800 */
[----:B------:R-:W-:Y:S01]  /*7610*/  STL [R1+0x168], R2 ;  /* 0x0001680201007387 */ /* 0x000fe20000100800 */
[----:B----4-:R-:W-:-:S03]  /*7620*/  PRMT R12, R88, 0x7632, R12 ;  /* 0x00007632580c7816 */ /* 0x010fc6000000000c */
[----:B------:R0:W-:Y:S01]  /*7630*/  STL.S16 [R1+0x20], R16 ;  /* 0x0000201001007387 */ /* 0x0001e20000100600 */
[----:B------:R-:W-:Y:S02]  /*7640*/  PRMT R11, R89, 0x7632, R11 ;  /* 0x00007632590b7816 */ /* 0x000fe4000000000b */
[----:B------:R-:W-:Y:S01]  /*7650*/  PRMT R10, R90, 0x7632, R10 ;  /* 0x000076325a0a7816 */ /* 0x000fe2000000000a */
[----:B0-----:R0:W5:Y:S04]  /*7660*/  LDL.LU R16, [R1+0x1a0] ;  /* 0x0001a00001107983 */ /* 0x0011680000300800 */
[----:B------:R1:W-:Y:S01]  /*7670*/  STL.S16 [R1+0x28], R15 ;  /* 0x0000280f01007387 */ /* 0x0003e20000100600 */
[----:B------:R-:W-:-:S03]  /*7680*/  PRMT R9, R91, 0x7632, R9 ;  /* 0x000076325b097816 */ /* 0x000fc60000000009 */
[----:B-1----:R0:W5:Y:S04]  /*7690*/  LDL.LU R15, [R1+0x19c] ;  /* 0x00019c00010f7983 */ /* 0x0021680000300800 */
        /* <DEDUP_REMOVED lines=24> */
[----:B------:R1:W-:Y:S04]  /*7820*/  STL.S16 [R1+0x60], R6 ;  /* 0x0000600601007387 */ /* 0x0003e80000100600 */
        /* <DEDUP_REMOVED lines=10> */
[----:B-1----:R-:W1:Y:S01]  /*78d0*/  S2R R0, SR_TID.X ;  /* 0x0000000000007919 */ /* 0x002e620000002100 */
[----:B------:R-:W-:Y:S01]  /*78e0*/  FSETP.GE.AND P5, PT, R125, 0.60000002384185791016, PT ;  /* 0x3f19999a7d00780b */ /* 0x000fe20003fa6000 */
[----:B------:R-:W-:Y:S01]  /*78f0*/  BSSY B0, `(.L_x_186) ;  /* 0x000001e000007945 */ /* 0x000fe20003800000 */
[----:B--2---:R-:W-:Y:S01]  /*7900*/  FMUL R122, R122, 0.79788458347320556641 ;  /* 0x3f4c422a7a7a7820 */ /* 0x004fe20000400000 */
[----:B-1----:R-:W-:-:S04]  /*7910*/  SHF.L.U32 R0, R0, 0x4, RZ ;  /* 0x0000000400007819 */ /* 0x002fc800000006ff */
[----:B------:R-:W-:-:S06]  /*7920*/  LOP3.LUT R0, R0, 0x1ff0, RZ, 0xc0, !PT ;  /* 0x00001ff000007812 */ /* 0x000fcc00078ec0ff */
[----:B------:R-:W-:Y:S05]  /*7930*/  @!P5 BRA `(.L_x_187) ;  /* 0x000000f00000d947 */ /* 0x000fea0003800000 */
[----:B0-----:R-:W-:Y:S01]  /*7940*/  FMUL R0, R125, 2.8853900432586669922 ;  /* 0x4038aa3b7d007820 */ /* 0x001fe20000400000 */
[----:B-----5:R0:W-:Y:S05]  /*7950*/  STL [R1+0x168], R2 ;  /* 0x0001680201007387 */ /* 0x0201ea0000100800 */
[----:B------:R-:W1:Y:S01]  /*7960*/  MUFU.EX2 R0, R0 ;  /* 0x0000000000007308 */ /* 0x000e620000000800 */
[----:B0-----:R-:W-:Y:S01]  /*7970*/  MOV R2, 0x3f800000 ;  /* 0x3f80000000027802 */ /* 0x001fe20000000f00 */
[----:B-1----:R-:W-:-:S06]  /*7980*/  FADD R0, R0, 1 ;  /* 0x3f80000000007421 */ /* 0x002fcc0000000000 */
[----:B------:R-:W0:Y:S02]  /*7990*/  MUFU.RCP R0, R0 ;  /* 0x0000000000007308 */ /* 0x000e240000001000 */
[----:B0-----:R-:W-:Y:S02]  /*79a0*/  FFMA.FTZ R0, R0, -2, R2 ;  /* 0xc000000000007823 */ /* 0x001fe40000010002 */
[----:B------:R0:W5:Y:S01]  /*79b0*/  LDL.LU R2, [R1+0x168] ;  /* 0x0001680001027983 */ /* 0x0001620000300800 */
[----:B------:R-:W-:-:S04]  /*79c0*/  FSETP.GE.AND P5, PT, R125, 9.010913848876953125, PT ;  /* 0x41102cb47d00780b */ /* 0x000fc80003fa6000 */
[----:B------:R-:W-:Y:S02]  /*79d0*/  FSEL R125, R0, 1, !P5 ;  /* 0x3f800000007d7808 */ /* 0x000fe40006800000 */
[----:B------:R-:W1:Y:S02]  /*79e0*/  S2R R0, SR_TID.X ;  /* 0x0000000000007919 */ /* 0x000e640000002100 */
[----:B------:R-:W-:Y:S02]  /*79f0*/  LOP3.LUT R124, R125, 0x80000000, R124, 0xf8, !PT ;  /* 0x800000007d7c7812 */ /* 0x000fe400078ef87c */
[----:B-1----:R-:W-:-:S04]  /*7a00*/  SHF.L.U32 R0, R0, 0x4, RZ ;  /* 0x0000000400007819 */ /* 0x002fc800000006ff */
[----:B------:R-:W-:Y:S01]  /*7a10*/  LOP3.LUT R0, R0, 0x1ff0, RZ, 0xc0, !PT ;  /* 0x00001ff000007812 */ /* 0x000fe200078ec0ff */
[----:B------:R-:W-:Y:S05]  /*7a20*/  BRA `(.L_x_188) ;  /* 0x000000a000007947 */ /* 0x000fea0003800000 */
.L_x_187:
[----:B0-----:R-:W-:Y:S01]  /*7a30*/  MOV R0, 0x3c80f082 ;  /* 0x3c80f08200007802 */ /* 0x001fe20000000f00 */
[----:B------:R-:W-:-:S04]  /*7a40*/  FMUL R125, R124, R124 ;  /* 0x0000007c7c7d7220 */ /* 0x000fc80000400000 */
[----:B------:R-:W-:-:S04]  /*7a50*/  FFMA.FTZ R0, R125, R0, -0.052303962409496307373 ;  /* 0xbd563cae7d007423 */ /* 0x000fc80000010000 */
[----:B------:R-:W-:-:S04]  /*7a60*/  FFMA.FTZ R0, R125, R0, 0.1331529766321182251 ;  /* 0x3e0859417d007423 */ /* 0x000fc80000010000 */
[----:B------:R-:W-:-:S04]  /*7a70*/  FFMA.FTZ R0, R125, R0, -0.33332768082618713379 ;  /* 0xbeaaa9ed7d007423 */ /* 0x000fc80000010000 */
[----:B------:R-:W-:Y:S02]  /*7a80*/  FFMA.FTZ R125, R125, R0, RZ ;  /* 0x000000007d7d7223 */ /* 0x000fe400000100ff */
[----:B------:R-:W0:Y:S02]  /*7a90*/  S2R R0, SR_TID.X ;  /* 0x0000000000007919 */ /* 0x000e240000002100 */
[----:B------:R-:W-:Y:S01]  /*7aa0*/  FFMA.FTZ R124, R124, R125, R124 ;  /* 0x0000007d7c7c7223 */ /* 0x000fe2000001007c */
[----:B0-----:R-:W-:-:S04]  /*7ab0*/  SHF.L.U32 R0, R0, 0x4, RZ ;  /* 0x0000000400007819 */ /* 0x001fc800000006ff */
[----:B------:R-:W-:Y:S02]  /*7ac0*/  LOP3.LUT R0, R0, 0x1ff0, RZ, 0xc0, !PT ;  /* 0x00001ff000007812 */ /* 0x000fe400078ec0ff */
.L_x_188:
[----:B0-----:R-:W-:Y:S05]  /*7ad0*/  BSYNC B0 ;  /* 0x0000000000007941 */ /* 0x001fea0003800000 */
.L_x_186:
[----:B------:R-:W-:Y:S01]  /*7ae0*/  FMUL R125, R76, 0.5 ;  /* 0x3f0000004c7d7820 */ /* 0x000fe20000400000 */
[----:B------:R-:W-:Y:S01]  /*7af0*/  FMUL R76, R77, 0.5 ;  /* 0x3f0000004d4c7820 */ /* 0x000fe20000400000 */
[----:B------:R-:W-:Y:S01]  /*7b00*/  FMUL R78, R78, 0.5 ;  /* 0x3f0000004e4e7820 */ /* 0x000fe20000400000 */
[----:B------:R-:W-:Y:S01]  /*7b10*/  FMUL R77, R79, 0.5 ;  /* 0x3f0000004f4d7820 */ /* 0x000fe20000400000 */
[----:B------:R-:W-:Y:S01]  /*7b20*/  FMUL R74, R74, 0.5 ;  /* 0x3f0000004a4a7820 */ /* 0x000fe20000400000 */
[----:B------:R-:W-:Y:S01]  /*7b30*/  STL [R1+0x2c], R125 ;  /* 0x00002c7d01007387 */ /* 0x000fe20000100800 */
[----:B------:R-:W-:Y:S01]  /*7b40*/  FMUL R70, R70, 0.5 ;  /* 0x3f00000046467820 */ /* 0x000fe20000400000 */
[----:B------:R-:W-:Y:S01]  /*7b50*/  FMUL R66, R66, 0.5 ;  /* 0x3f00000042427820 */ /* 0x000fe20000400000 */
[----:B------:R-:W-:Y:S01]  /*7b60*/  SHF.L.U32 R92, R92, 0x10, RZ ;  /* 0x000000105c5c7819 */ /* 0x000fe200000006ff */
[----:B------:R0:W-:Y:S01]  /*7b70*/  STL [R1+0x1c], R76 ;  /* 0x00001c4c01007387 */ /* 0x0001e20000100800 */
[----:B------:R-:W-:-:S02]  /*7b80*/  SHF.L.U32 R93, R93, 0x10, RZ ;  /* 0x000000105d5d7819 */ /* 0x000fc400000006ff */
[----:B------:R-:W-:Y:S01]  /*7b90*/  SHF.L.U32 R94, R94, 0x10, RZ ;  /* 0x000000105e5e7819 */ /* 0x000fe200000006ff */
[----:B------:R-:W-:Y:S01]  /*7ba0*/  STL [R1+0x68], R78 ;  /* 0x0000684e01007387 */ /* 0x000fe20000100800 */
[----:B------:R-:W-:Y:S02]  /*7bb0*/  SHF.L.U32 R95, R95, 0x10, RZ ;  /* 0x000000105f5f7819 */ /* 0x000fe400000006ff */
[----:B------:R-:W-:Y:S01]  /*7bc0*/  SHF.L.U32 R88, R88, 0x10, RZ ;  /* 0x0000001058587819 */ /* 0x000fe200000006ff */
[----:B------:R-:W-:Y:S01]  /*7bd0*/  STL [R1+0x84], R77 ;  /* 0x0000844d01007387 */ /* 0x000fe20000100800 */
[----:B------:R-:W-:Y:S01]  /*7be0*/  SHF.L.U32 R89, R89, 0x10, RZ ;  /* 0x0000001059597819 */ /* 0x000fe200000006ff */
[----:B0-----:R-:W-:Y:S01]  /*7bf0*/  FMUL R76, R72, 0.5 ;  /* 0x3f000000484c7820 */ /* 0x001fe20000400000 */
[----:B------:R-:W-:Y:S01]  /*7c00*/  FMUL R72, R73, 0.5 ;  /* 0x3f00000049487820 */ /* 0x000fe20000400000 */
[----:B------:R-:W-:Y:S01]  /*7c10*/  FMUL R73, R75, 0.5 ;  /* 0x3f0000004b497820 */ /* 0x000fe20000400000 */
[----:B------:R-:W-:-:S02]  /*7c20*/  SHF.L.U32 R90, R90, 0x10, RZ ;  /* 0x000000105a5a7819 */ /* 0x000fc400000006ff */
[----:B------:R-:W-:Y:S01]  /*7c30*/  STL [R1+0x90], R76 ;  /* 0x0000904c01007387 */ /* 0x000fe20000100800 */
[----:B------:R-:W-:Y:S02]  /*7c40*/  SHF.L.U32 R91, R91, 0x10, RZ ;  /* 0x000000105b5b7819 */ /* 0x000fe400000006ff */
[----:B------:R-:W-:Y:S01]  /*7c50*/  SHF.L.U32 R84, R84, 0x10, RZ ;  /* 0x0000001054547819 */ /* 0x000fe200000006ff */
[----:B------:R0:W-:Y:S01]  /*7c60*/  STL [R1+0x80], R72 ;  /* 0x0000804801007387 */ /* 0x0001e20000100800 */
[----:B------:R-:W-:Y:S02]  /*7c70*/  SHF.L.U32 R85, R85, 0x10, RZ ;  /* 0x0000001055557819 */ /* 0x000fe400000006ff */
        /* <DEDUP_REMOVED lines=11> */
[----:B------:R-:W-:-:S03]  /*7d30*/  SHF.L.U32 R83, R83, 0x10, RZ ;  /* 0x0000001053537819 */ /* 0x000fc600000006ff */
[----:B------:R0:W-:Y:S04]  /*7d40*/  STL [R1+0x44], R68 ;  /* 0x0000444401007387 */ /* 0x0001e80000100800 */
[----:B------:R-:W-:Y:S04]  /*7d50*/  STL [R1+0x38], R70 ;  /* 0x0000384601007387 */ /* 0x000fe80000100800 */
[----:B------:R-:W-:Y:S01]  /*7d60*/  STL [R1+0x24], R69 ;  /* 0x0000244501007387 */ /* 0x000fe20000100800 */
[----:B0-----:R-:W-:Y:S01]  /*7d70*/  FMUL R68, R64, 0.5 ;  /* 0x3f00000040447820 */ /* 0x001fe20000400000 */
[----:B------:R-:W-:Y:S01]  /*7d80*/  FMUL R64, R65, 0.5 ;  /* 0x3f00000041407820 */ /* 0x000fe20000400000 */
[----:B------:R-:W-:-:S03]  /*7d90*/  FMUL R65, R67, 0.5 ;  /* 0x3f00000043417820 */ /* 0x000fc60000400000 */
[----:B------:R-:W-:Y:S04]  /*7da0*/  STL [R1+0x18], R68 ;  /* 0x0000184401007387 */ /* 0x000fe80000100800 */
[----:B------:R0:W-:Y:S04]  /*7db0*/  STL [R1+0x10], R64 ;  /* 0x0000104001007387 */ /* 0x0001e80000100800 */
[----:B------:R1:W-:Y:S04]  /*7dc0*/  STL [R1+0xc], R66 ;  /* 0x00000c4201007387 */ /* 0x0003e80000100800 */
[----:B------:R2:W-:Y:S01]  /*7dd0*/  STL [R1+0x8], R65 ;  /* 0x0000084101007387 */ /* 0x0005e20000100800 */
[----:B0-----:R-:W-:Y:S01]  /*7de0*/  FMUL R64, R60, 0.5 ;  /* 0x3f0000003c407820 */ /* 0x001fe20000400000 */
[----:B------:R-:W-:-:S02]  /*7df0*/  FMUL R60, R61, 0.5 ;  /* 0x3f0000003d3c7820 */ /* 0x000fc40000400000 */
[----:B------:R-:W3:Y:S04]  /*7e00*/  LDL.LU R76, [R1+0x20] ;  /* 0x00002000014c7983 */ /* 0x000ee80000300800 */
[----:B------:R0:W-:Y:S04]  /*7e10*/  STL [R1+0x4], R64 ;  /* 0x0000044001007387 */ /* 0x0001e80000100800 */
[----:B------:R-:W4:Y:S04]  /*7e20*/  LDL.LU R75, [R1+0x28] ;  /* 0x00002800014b7983 */ /* 0x000f280000300800 */
[----:B------:R0:W-:Y:S04]  /*7e30*/  STL [R1], R60 ;  /* 0x0000003c01007387 */ /* 0x0001e80000100800 */
[----:B------:R-:W4:Y:S04]  /*7e40*/  LDL.LU R74, [R1+0x30] ;  /* 0x00003000014a7983 */ /* 0x000f280000300800 */
[----:B------:R-:W4:Y:S04]  /*7e50*/  LDL.LU R73, [R1+0x34] ;  /* 0x0000340001497983 */ /* 0x000f280000300800 */
[----:B------:R-:W4:Y:S04]  /*7e60*/  LDL.LU R72, [R1+0x3c] ;  /* 0x00003c0001487983 */ /* 0x000f280000300800 */
[----:B------:R-:W4:Y:S04]  /*7e70*/  LDL.LU R71, [R1+0x40] ;  /* 0x0000400001477983 */ /* 0x000f280000300800 */
[----:B------:R-:W4:Y:S04]  /*7e80*/  LDL.LU R70, [R1+0x48] ;  /* 0x0000480001467983 */ /* 0x000f280000300800 */
[----:B------:R-:W4:Y:S04]  /*7e90*/  LDL.LU R69, [R1+0x4c] ;  /* 0x00004c0001457983 */ /* 0x000f280000300800 */
[----:B------:R-:W4:Y:S04]  /*7ea0*/  LDL.LU R68, [R1+0x54] ;  /* 0x0000540001447983 */ /* 0x000f280000300800 */
[----:B-1----:R-:W4:Y:S04]  /*7eb0*/  LDL.LU R66, [R1+0x5c] ;  /* 0x00005c0001427983 */ /* 0x002f280000300800 */
[----:B--2---:R-:W2:Y:S04]  /*7ec0*/  LDL.LU R65, [R1+0x60] ;  /* 0x0000600001417983 */ /* 0x004ea80000300800 */
[----:B0-----:R-:W2:Y:S04]  /*7ed0*/  LDL.LU R64, [R1+0x6c] ;  /* 0x00006c0001407983 */ /* 0x001ea80000300800 */
[----:B------:R-:W2:Y:S04]  /*7ee0*/  LDL.LU R79, [R1+0x70] ;  /* 0x00007000014f7983 */ /* 0x000ea80000300800 */
[----:B------:R-:W2:Y:S04]  /*7ef0*/  LDL.LU R125, [R1+0x74] ;  /* 0x00007400017d7983 */ /* 0x000ea80000300800 */
[----:B------:R-:W2:Y:S04]  /*7f00*/  LDL.LU R77, [R1+0x7c] ;  /* 0x00007c00014d7983 */ /* 0x000ea80000300800 */
[----:B------:R-:W2:Y:S01]  /*7f10*/  LDL.LU R78, [R1+0x88] ;  /* 0x00008800014e7983 */ /* 0x000ea20000300800 */
[----:B------:R-:W-:Y:S01]  /*7f20*/  FMUL R60, R20, 0.5 ;  /* 0x3f000000143c7820 */ /* 0x000fe20000400000 */
[----:B------:R-:W-:Y:S01]  /*7f30*/  FADD.FTZ R20, |R122|, -RZ ;  /* 0x800000ff7a147221 */ /* 0x000fe20000010200 */
[----:B------:R-:W-:Y:S01]  /*7f40*/  BSSY B0, `(.L_x_189) ;  /* 0x0000057000007945 */ /* 0x000fe20003800000 */
[----:B------:R-:W-:Y:S01]  /*7f50*/  FMUL R62, R62, 0.5 ;  /* 0x3f0000003e3e7820 */ /* 0x000fe20000400000 */
[----:B------:R-:W-:Y:S01]  /*7f60*/  FMUL R63, R63, 0.5 ;  /* 0x3f0000003f3f7820 */ /* 0x000fe20000400000 */
[----:B------:R-:W-:Y:S01]  /*7f70*/  FMUL R56, R56, 0.5 ;  /* 0x3f00000038387820 */ /* 0x000fe20000400000 */
[----:B------:R-:W-:Y:S01]  /*7f80*/  FSETP.GE.AND P5, PT, R20, 0.60000002384185791016, PT ;  /* 0x3f19999a1400780b */ /* 0x000fe20003fa6000 */
[----:B------:R-:W-:Y:S01]  /*7f90*/  FMUL R57, R57, 0.5 ;  /* 0x3f00000039397820 */ /* 0x000fe20000400000 */
        /* <DEDUP_REMOVED lines=41> */
[----:B---3--:R-:W-:-:S02]  /*8230*/  SHF.L.U32 R76, R76, 0x10, RZ ;  /* 0x000000104c4c7819 */ /* 0x008fc400000006ff */
[----:B----4-:R-:W-:Y:S02]  /*8240*/  SHF.L.U32 R75, R75, 0x10, RZ ;  /* 0x000000104b4b7819 */ /* 0x010fe400000006ff */
[----:B------:R-:W-:Y:S02]  /*8250*/  SHF.L.U32 R74, R74, 0x10, RZ ;  /* 0x000000104a4a7819 */ /* 0x000fe400000006ff */
[----:B------:R-:W-:Y:S02]  /*8260*/  SHF.L.U32 R73, R73, 0x10, RZ ;  /* 0x0000001049497819 */ /* 0x000fe400000006ff */
[----:B------:R-:W-:Y:S02]  /*8270*/  SHF.L.U32 R72, R72, 0x10, RZ ;  /* 0x0000001048487819 */ /* 0x000fe400000006ff */
[----:B------:R-:W-:Y:S02]  /*8280*/  SHF.L.U32 R71, R71, 0x10, RZ ;  /* 0x0000001047477819 */ /* 0x000fe400000006ff */
[----:B------:R-:W-:-:S02]  /*8290*/  SHF.L.U32 R70, R70, 0x10, RZ ;  /* 0x0000001046467819 */ /* 0x000fc400000006ff */
[----:B------:R-:W-:Y:S02]  /*82a0*/  SHF.L.U32 R69, R69, 0x10, RZ ;  /* 0x0000001045457819 */ /* 0x000fe400000006ff */
[----:B------:R-:W-:Y:S02]  /*82b0*/  SHF.L.U32 R68, R68, 0x10, RZ ;  /* 0x0000001044447819 */ /* 0x000fe400000006ff */
[----:B------:R-:W-:Y:S02]  /*82c0*/  SHF.L.U32 R67, R66, 0x10, RZ ;  /* 0x0000001042437819 */ /* 0x000fe400000006ff */
[----:B--2---:R-:W-:Y:S02]  /*82d0*/  SHF.L.U32 R66, R65, 0x10, RZ ;  /* 0x0000001041427819 */ /* 0x004fe400000006ff */
[----:B------:R-:W-:Y:S02]  /*82e0*/  SHF.L.U32 R65, R64, 0x10, RZ ;  /* 0x0000001040417819 */ /* 0x000fe400000006ff */
[----:B------:R-:W-:-:S02]  /*82f0*/  SHF.L.U32 R64, R79, 0x10, RZ ;  /* 0x000000104f407819 */ /* 0x000fc400000006ff */
[----:B------:R-:W-:Y:S02]  /*8300*/  MOV R79, UR4 ;  /* 0x00000004004f7c02 */ /* 0x000fe40008000f00 */
[----:B------:R-:W-:Y:S02]  /*8310*/  SHF.L.U32 R61, R125, 0x10, RZ ;  /* 0x000000107d3d7819 */ /* 0x000fe400000006ff */
[----:B------:R-:W0:Y:S01]  /*8320*/  S2R R125, SR_TID.X ;  /* 0x00000000007d7919 */ /* 0x000e220000002100 */
[----:B------:R-:W-:Y:S02]  /*8330*/  SHF.L.U32 R77, R77, 0x10, RZ ;  /* 0x000000104d4d7819 */ /* 0x000fe400000006ff */
[----:B------:R-:W-:Y:S02]  /*8340*/  SHF.L.U32 R78, R78, 0x10, RZ ;  /* 0x000000104e4e7819 */ /* 0x000fe400000006ff */
[----:B0-----:R-:W-:Y:S01]  /*8350*/  LOP3.LUT R79, R79, 0x1, R125, 0xf8, !PT ;  /* 0x000000014f4f7812 */ /* 0x001fe200078ef87d */
[----:B------:R-:W-:Y:S05]  /*8360*/  @!P5 BRA `(.L_x_190) ;  /* 0x000000d00000d947 */ /* 0x000fea0003800000 */
[----:B------:R-:W-:Y:S01]  /*8370*/  FMUL R125, R20, 2.8853900432586669922 ;  /* 0x4038aa3b147d7820 */ /* 0x000fe20000400000 */
[----:B------:R-:W-:-:S02]  /*8380*/  MOV R0, 0x3f800000 ;  /* 0x3f80000000007802 */ /* 0x000fc40000000f00 */
        /* <DEDUP_REMOVED lines=11> */
.L_x_190:
[----:B------:R-:W-:Y:S01]  /*8440*/  MOV R20, 0x3c80f082 ;  /* 0x3c80f08200147802 */ /* 0x000fe20000000f00 */
[----:B------:R-:W-:-:S04]  /*8450*/  FMUL R125, R122, R122 ;  /* 0x0000007a7a7d7220 */ /* 0x000fc80000400000 */
[----:B------:R-:W-:-:S04]  /*8460*/  FFMA.FTZ R20, R125, R20, -0.052303962409496307373 ;  /* 0xbd563cae7d147423 */ /* 0x000fc80000010014 */
[----:B------:R-:W-:-:S04]  /*8470*/  FFMA.FTZ R20, R125, R20, 0.1331529766321182251 ;  /* 0x3e0859417d147423 */ /* 0x000fc80000010014 */
[----:B------:R-:W-:-:S04]  /*8480*/  FFMA.FTZ R20, R125, R20, -0.33332768082618713379 ;  /* 0xbeaaa9ed7d147423 */ /* 0x000fc80000010014 */
[----:B------:R-:W-:-:S04]  /*8490*/  FFMA.FTZ R20, R125, R20, RZ ;  /* 0x000000147d147223 */ /* 0x000fc800000100ff */
[----:B------:R-:W-:Y:S02]  /*84a0*/  FFMA.FTZ R122, R122, R20, R122 ;  /* 0x000000147a7a7223 */ /* 0x000fe4000001007a */
.L_x_191:
[----:B------:R-:W-:Y:S05]  /*84b0*/  BSYNC B0 ;  /* 0x0000000000007941 */ /* 0x000fea0003800000 */
.L_x_189:
[----:B------:R-:W2:Y:S04]  /*84c0*/  LDL.LU R125, [R1+0x1c] ;  /* 0x00001c00017d7983 */ /* 0x000ea80000300800 */
[----:B------:R-:W3:Y:S01]  /*84d0*/  LDL.LU R20, [R1+0x2c] ;  /* 0x00002c0001147983 */ /* 0x000ee20000300800 */
[----:B------:R-:W-:Y:S01]  /*84e0*/  FADD R106, R106, 1 ;  /* 0x3f8000006a6a7421 */ /* 0x000fe20000000000 */
[----:B------:R-:W-:Y:S01]  /*84f0*/  FADD R107, R107, 1 ;  /* 0x3f8000006b6b7421 */ /* 0x000fe20000000000 */
[----:B------:R-:W-:Y:S01]  /*8500*/  PLOP3.LUT P5, PT, PT, PT, UP0, 0x40, 0x0 ;  /* 0x000000000000781c */ /* 0x000fe20003fae808 */
[----:B------:R-:W-:Y:S01]  /*8510*/  FADD R108, R108, 1 ;  /* 0x3f8000006c6c7421 */ /* 0x000fe20000000000 */
[----:B------:R-:W-:-:S03]  /*8520*/  LOP3.LUT R123, R123, 0xffffffdf, RZ, 0xc0, !PT ;  /* 0xffffffdf7b7b7812 */ /* 0x000fc600078ec0ff */
[----:B------:R-:W-:Y:S01]  /*8530*/  @P0 FMUL R84, R44, R108 ;  /* 0x0000006c2c540220 */ /* 0x000fe20000400000 */
[----:B------:R-:W-:Y:S01]  /*8540*/  FADD R109, R109, 1 ;  /* 0x3f8000006d6d7421 */ /* 0x000fe20000000000 */
[----:B------:R-:W-:Y:S01]  /*8550*/  FADD R110, R110, 1 ;  /* 0x3f8000006e6e7421 */ /* 0x000fe20000000000 */
[----:B------:R-:W-:Y:S01]  /*8560*/  FADD R111, R111, 1 ;  /* 0x3f8000006f6f7421 */ /* 0x000fe20000000000 */
[----:B------:R-:W-:Y:S01]  /*8570*/  FADD R122, R122, 1 ;  /* 0x3f8000007a7a7421 */ /* 0x000fe20000000000 */
[----:B------:R-:W-:Y:S01]  /*8580*/  @P0 FMUL R68, R45, R109 ;  /* 0x0000006d2d440220 */ /* 0x000fe20000400000 */
[----:B--2---:R-:W-:Y:S01]  /*8590*/  @P0 FMUL R76, R125, R107 ;  /* 0x0000006b7d4c0220 */ /* 0x004fe20000400000 */
[----:B------:R-:W-:Y:S01]  /*85a0*/  @P3 LOP3.LUT R123, R123, 0x20, RZ, 0xfc, !PT ;  /* 0x000000207b7b3812 */ /* 0x000fe200078efcff */
[----:B------:R-:W2:Y:S01]  /*85b0*/  LDL.LU R107, [R1+0x50] ;  /* 0x00005000016b7983 */ /* 0x000ea20000300800 */
[----:B---3--:R-:W-:-:S03]  /*85c0*/  @P0 FMUL R92, R20, R106 ;  /* 0x0000006a145c0220 */ /* 0x008fc60000400000 */
[----:B------:R-:W3:Y:S02]  /*85d0*/  LDL.LU R125, [R1+0x84] ;  /* 0x00008400017d7983 */ /* 0x000ee40000300800 */
[----:B------:R-:W-:Y:S02]  /*85e0*/  FSEL R20, R92, +INF , P5 ;  /* 0x7f8000005c147808 */ /* 0x000fe40002800000 */
[----:B------:R-:W-:-:S04]  /*85f0*/  PLOP3.LUT P5, PT, PT, PT, UP0, 0x40, 0x0 ;  /* 0x000000000000781c */ /* 0x000fc80003fae808 */
[----:B------:R-:W-:Y:S02]  /*8600*/  FSEL R106, R76, +INF , P5 ;  /* 0x7f8000004c6a7808 */ /* 0x000fe40002800000 */
[C---:B------:R-:W-:Y:S02]  /*8610*/  FSETP.NAN.AND P5, PT, R20.reuse, R20, PT ;  /* 0x000000141400720b */ /* 0x040fe40003fa8000 */
[----:B------:R-:W-:-:S11]  /*8620*/  FSETP.GEU.AND P6, PT, R20, R106, PT ;  /* 0x0000006a1400720b */ /* 0x000fd60003fce000 */
[----:B------:R-:W-:Y:S02]  /*8630*/  @!P5 FSEL R20, R20, R106, !P6 ;  /* 0x0000006a1414d208 */ /* 0x000fe40007000000 */
[----:B------:R-:W4:Y:S04]  /*8640*/  LDL.LU R106, [R1+0x68] ;  /* 0x00006800016a7983 */ /* 0x000f280000300800 */
[----:B------:R-:W2:Y:S01]  /*8650*/  LDL.LU R108, [R1+0x14] ;  /* 0x00001400016c7983 */ /* 0x000ea20000300800 */
[----:B------:R-:W-:-:S03]  /*8660*/  PLOP3.LUT P5, PT, PT, PT, UP1, 0x40, 0x0 ;  /* 0x000000000000781c */ /* 0x000fc60003fae818 */
[----:B------:R-:W3:Y:S01]  /*8670*/  LDL.LU R109, [R1+0x94] ;  /* 0x00009400016d7983 */ /* 0x000ee20000300800 */
[----:B------:R-:W-:Y:S02]  /*8680*/  FSEL R44, R84, +INF , P5 ;  /* 0x7f800000542c7808 */ /* 0x000fe40002800000 */
[----:B------:R-:W-:-:S04]  /*8690*/  PLOP3.LUT P5, PT, PT, PT, UP1, 0x40, 0x0 ;  /* 0x000000000000781c */ /* 0x000fc80003fae818 */
[----:B------:R-:W-:Y:S02]  /*86a0*/  FSEL R45, R68, +INF , P5 ;  /* 0x7f800000442d7808 */ /* 0x000fe40002800000 */
[C---:B------:R-:W-:Y:S02]  /*86b0*/  FSETP.NAN.AND P5, PT, R44.reuse, R44, PT ;  /* 0x0000002c2c00720b */ /* 0x040fe40003fa8000 */
[----:B------:R-:W-:-:S11]  /*86c0*/  FSETP.GEU.AND P6, PT, R44, R45, PT ;  /* 0x0000002d2c00720b */ /* 0x000fd60003fce000 */
[----:B------:R-:W-:Y:S02]  /*86d0*/  @!P5 FSEL R44, R44, R45, !P6 ;  /* 0x0000002d2c2cd208 */ /* 0x000fe40007000000 */
[----:B------:R-:W-:-:S04]  /*86e0*/  PLOP3.LUT P5, PT, PT, PT, UP0, 0x40, 0x0 ;  /* 0x000000000000781c */ /* 0x000fc80003fae808 */
[----:B------:R-:W-:Y:S02]  /*86f0*/  FSEL R92, R92, -INF , P5 ;  /* 0xff8000005c5c7808 */ /* 0x000fe40002800000 */
[----:B------:R-:W-:-:S04]  /*8700*/  PLOP3.LUT P5, PT, PT, PT, UP0, 0x40, 0x0 ;  /* 0x000000000000781c */ /* 0x000fc80003fae808 */
[----:B------:R-:W-:Y:S02]  /*8710*/  FSEL R76, R76, -INF , P5 ;  /* 0xff8000004c4c7808 */ /* 0x000fe40002800000 */
[C---:B------:R-:W-:Y:S02]  /*8720*/  FSETP.NAN.AND P5, PT, R92.reuse, R92, PT ;  /* 0x0000005c5c00720b */ /* 0x040fe40003fa8000 */
[----:B------:R-:W-:-:S11]  /*8730*/  FSETP.GT.AND P6, PT, R92, R76, PT ;  /* 0x0000004c5c00720b */ /* 0x000fd60003fc4000 */
[----:B------:R-:W-:Y:S02]  /*8740*/  @!P5 FSEL R92, R92, R76, P6 ;  /* 0x0000004c5c5cd208 */ /* 0x000fe40003000000 */
[----:B------:R-:W-:-:S04]  /*8750*/  PLOP3.LUT P5, PT, PT, PT, UP1, 0x40, 0x0 ;  /* 0x000000000000781c */ /* 0x000fc80003fae818 */
[----:B------:R-:W-:Y:S02]  /*8760*/  FSEL R84, R84, -INF , P5 ;  /* 0xff80000054547808 */ /* 0x000fe40002800000 */
[----:B------:R-:W-:-:S04]  /*8770*/  PLOP3.LUT P5, PT, PT, PT, UP1, 0x40, 0x0 ;  /* 0x000000000000781c */ /* 0x000fc80003fae818 */
[----:B------:R-:W-:Y:S02]  /*8780*/  FSEL R68, R68, -INF , P5 ;  /* 0xff80000044447808 */ /* 0x000fe40002800000 */
[C---:B------:R-:W-:Y:S02]  /*8790*/  FSETP.NAN.AND P5, PT, R84.reuse, R84, PT ;  /* 0x000000545400720b */ /* 0x040fe40003fa8000 */
[----:B------:R-:W-:-:S11]  /*87a0*/  FSETP.GT.AND P6, PT, R84, R68, PT ;  /* 0x000000445400720b */ /* 0x000fd60003fc4000 */
[----:B------:R-:W-:Y:S02]  /*87b0*/  @!P5 FSEL R84, R84, R68, P6 ;  /* 0x000000445454d208 */ /* 0x000fe40003000000 */
[----:B------:R-:W-:Y:S01]  /*87c0*/  PLOP3.LUT P5, PT, PT, PT, UP0, 0x40, 0x0 ;  /* 0x000000000000781c */ /* 0x000fe20003fae808 */
[----:B------:R-:W-:Y:S01]  /*87d0*/  @P0 FMUL R85, R46, R110 ;  /* 0x0000006e2e550220 */ /* 0x000fe20000400000 */
[----:B--2---:R-:W-:-:S04]  /*87e0*/  FADD R45, R108, 1 ;  /* 0x3f8000006c2d7421 */ /* 0x004fc80000000000 */
[----:B----4-:R-:W-:Y:S02]  /*87f0*/  @P0 FMUL R93, R106, R45 ;  /* 0x0000002d6a5d0220 */ /* 0x010fe40000400000 */
[----:B------:R-:W2:Y:S03]  /*8800*/  LDL.LU R106, [R1+0x90] ;  /* 0x00009000016a7983 */ /* 0x000ea60000300800 */
[----:B------:R-:W-:Y:S02]  /*8810*/  FSEL R45, R93, +INF , P5 ;  /* 0x7f8000005d2d7808 */ /* 0x000fe40002800000 */
[C---:B------:R-:W-:Y:S02]  /*8820*/  FSETP.NAN.AND P5, PT, R20.reuse, R20, PT ;  /* 0x000000141400720b */ /* 0x040fe40003fa8000 */
[----:B------:R-:W-:-:S11]  /*8830*/  FSETP.GEU.AND P6, PT, R20, R45, PT ;  /* 0x0000002d1400720b */ /* 0x000fd60003fce000 */
[----:B------:R-:W-:Y:S02]  /*8840*/  @!P5 FSEL R20, R20, R45, !P6 ;  /* 0x0000002d1414d208 */ /* 0x000fe40007000000 */
[----:B------:R-:W-:-:S04]  /*8850*/  PLOP3.LUT P5, PT, PT, PT, UP1, 0x40, 0x0 ;  /* 0x000000000000781c */ /* 0x000fc80003fae818 */
[----:B------:R-:W-:Y:S02]  /*8860*/  FSEL R45, R85, +INF , P5 ;  /* 0x7f800000552d7808 */ /* 0x000fe40002800000 */
[C---:B------:R-:W-:Y:S02]  /*8870*/  FSETP.NAN.AND P5, PT, R44.reuse, R44, PT ;  /* 0x0000002c2c00720b */ /* 0x040fe40003fa8000 */
[----:B------:R-:W-:-:S11]  /*8880*/  FSETP.GEU.AND P6, PT, R44, R45, PT ;  /* 0x0000002d2c00720b */ /* 0x000fd60003fce000 */
[----:B------:R-:W-:Y:S01]  /*8890*/  @!P5 FSEL R44, R44, R45, !P6 ;  /* 0x0000002d2c2cd208 */ /* 0x000fe20007000000 */
[----:B------:R-:W-:Y:S02]  /*88a0*/  FADD R45, R107, 1 ;  /* 0x3f8000006b2d7421 */ /* 0x000fe40000000000 */
[----:B------:R-:W4:Y:S04]  /*88b0*/  LDL.LU R107, [R1+0x9c] ;  /* 0x00009c00016b7983 */ /* 0x000f280000300800 */
[----:B------:R-:W4:Y:S01]  /*88c0*/  LDL.LU R108, [R1+0xac] ;  /* 0x0000ac00016c7983 */ /* 0x000f220000300800 */
[----:B---3--:R-:W-:-:S03]  /*88d0*/  @P0 FMUL R75, R125, R45 ;  /* 0x0000002d7d4b0220 */ /* 0x008fc60000400000 */
[----:B------:R-:W3:Y:S01]  /*88e0*/  LDL.LU R125, [R1+0x80] ;  /* 0x00008000017d7983 */ /* 0x000ee20000300800 */
[----:B------:R-:W-:-:S04]  /*88f0*/  PLOP3.LUT P5, PT, PT, PT, UP0, 0x40, 0x0 ;  /* 0x000000000000781c */ /* 0x000fc80003fae808 */
[----:B------:R-:W-:Y:S02]  /*8900*/  FSEL R93, R93, -INF , P5 ;  /* 0xff8000005d5d7808 */ /* 0x000fe40002800000 */
[C---:B------:R-:W-:Y:S02]  /*8910*/  FSETP.NAN.AND P5, PT, R92.reuse, R92, PT ;  /* 0x0000005c5c00720b */ /* 0x040fe40003fa8000 */
[----:B------:R-:W-:-:S11]  /*8920*/  FSETP.GT.AND P6, PT, R92, R93, PT ;  /* 0x0000005d5c00720b */ /* 0x000fd60003fc4000 */
[----:B------:R-:W-:Y:S02]  /*8930*/  @!P5 FSEL R92, R92, R93, P6 ;  /* 0x0000005d5c5cd208 */ /* 0x000fe40003000000 */
[----:B------:R-:W-:-:S04]  /*8940*/  PLOP3.LUT P5, PT, PT, PT, UP1, 0x40, 0x0 ;  /* 0x000000000000781c */ /* 0x000fc80003fae818 */
[----:B------:R-:W-:Y:S02]  /*8950*/  FSEL R85, R85, -INF , P5 ;  /* 0xff80000055557808 */ /* 0x000fe40002800000 */
[C---:B------:R-:W-:Y:S02]  /*8960*/  FSETP.NAN.AND P5, PT, R84.reuse, R84, PT ;  /* 0x000000545400720b */ /* 0x040fe40003fa8000 */
[----:B------:R-:W-:-:S11]  /*8970*/  FSETP.GT.AND P6, PT, R84, R85, PT ;  /* 0x000000555400720b */ /* 0x000fd60003fc4000 */
[----:B------:R-:W-:Y:S02]  /*8980*/  @!P5 FSEL R84, R84, R85, P6 ;  /* 0x000000555454d208 */ /* 0x000fe40003000000 */
[----:B------:R-:W-:-:S04]  /*8990*/  PLOP3.LUT P5, PT, PT, PT, UP0, 0x40, 0x0 ;  /* 0x000000000000781c */ /* 0x000fc80003fae808 */
[----:B------:R-:W-:Y:S02]  /*89a0*/  FSEL R45, R75, +INF , P5 ;  /* 0x7f8000004b2d7808 */ /* 0x000fe40002800000 */
[C---:B------:R-:W-:Y:S02]  /*89b0*/  FSETP.NAN.AND P5, PT, R20.reuse, R20, PT ;  /* 0x000000141400720b */ /* 0x040fe40003fa8000 */
[----:B------:R-:W-:Y:S01]  /*89c0*/  FSETP.GEU.AND P6, PT, R20, R45, PT ;  /* 0x0000002d1400720b */ /* 0x000fe20003fce000 */
[----:B------:R-:W-:-:S10]  /*89d0*/  @P0 FMUL R67, R47, R111 ;  /* 0x0000006f2f430220 */ /* 0x000fd40000400000 */
[----:B------:R-:W-:Y:S02]  /*89e0*/  @!P5 FSEL R20, R20, R45, !P6 ;  /* 0x0000002d1414d208 */ /* 0x000fe40007000000 */
[----:B------:R-:W-:-:S04]  /*89f0*/  PLOP3.LUT P5, PT, PT, PT, UP1, 0x40, 0x0 ;  /* 0x000000000000781c */ /* 0x000fc80003fae818 */
[----:B------:R-:W-:Y:S02]  /*8a00*/  FSEL R45, R67, +INF , P5 ;  /* 0x7f800000432d7808 */ /* 0x000fe40002800000 */
[C---:B------:R-:W-:Y:S02]  /*8a10*/  FSETP.NAN.AND P5, PT, R44.reuse, R44, PT ;  /* 0x0000002c2c00720b */ /* 0x040fe40003fa8000 */
[----:B------:R-:W-:-:S11]  /*8a20*/  FSETP.GEU.AND P6, PT, R44, R45, PT ;  /* 0x0000002d2c00720b */ /* 0x000fd60003fce000 */
[----:B------:R-:W-:Y:S02]  /*8a30*/  @!P5 FSEL R44, R44, R45, !P6 ;  /* 0x0000002d2c2cd208 */ /* 0x000fe40007000000 */
[----:B------:R-:W-:-:S04]  /*8a40*/  PLOP3.LUT P5, PT, PT, PT, UP0, 0x40, 0x0 ;  /* 0x000000000000781c */ /* 0x000fc80003fae808 */
[----:B------:R-:W-:Y:S02]  /*8a50*/  FSEL R75, R75, -INF , P5 ;  /* 0xff8000004b4b7808 */ /* 0x000fe40002800000 */
[C---:B------:R-:W-:Y:S02]  /*8a60*/  FSETP.NAN.AND P5, PT, R92.reuse, R92, PT ;  /* 0x0000005c5c00720b */ /* 0x040fe40003fa8000 */
[----:B------:R-:W-:Y:S01]  /*8a70*/  FSETP.GT.AND P6, PT, R92, R75, PT ;  /* 0x0000004b5c00720b */ /* 0x000fe20003fc4000 */
[----:B------:R-:W-:-:S10]  /*8a80*/  FADD R45, R109, 1 ;  /* 0x3f8000006d2d7421 */ /* 0x000fd40000000000 */
[----:B------:R-:W-:Y:S02]  /*8a90*/  @!P5 FSEL R92, R92, R75, P6 ;  /* 0x0000004b5c5cd208 */ /* 0x000fe40003000000 */
[----:B------:R-:W-:-:S04]  /*8aa0*/  PLOP3.LUT P5, PT, PT, PT, UP1, 0x40, 0x0 ;  /* 0x000000000000781c */ /* 0x000fc80003fae818 */
[----:B------:R-:W-:Y:S02]  /*8ab0*/  FSEL R67, R67, -INF , P5 ;  /* 0xff80000043437808 */ /* 0x000fe40002800000 */
[C---:B------:R-:W-:Y:S02]  /*8ac0*/  FSETP.NAN.AND P5, PT, R84.reuse, R84, PT ;  /* 0x000000545400720b */ /* 0x040fe40003fa8000 */
[----:B------:R-:W-:-:S11]  /*8ad0*/  FSETP.GT.AND P6, PT, R84, R67, PT ;  /* 0x000000435400720b */ /* 0x000fd60003fc4000 */
[----:B------:R-:W-:Y:S02]  /*8ae0*/  @!P5 FSEL R84, R84, R67, P6 ;  /* 0x000000435454d208 */ /* 0x000fe40003000000 */
[----:B------:R-:W-:Y:S01]  /*8af0*/  PLOP3.LUT P5, PT, PT, PT, UP0, 0x40, 0x0 ;  /* 0x000000000000781c */ /* 0x000fe20003fae808 */
[----:B--2---:R-:W-:Y:S02]  /*8b00*/  @P0 FMUL R94, R106, R45 ;  /* 0x0000002d6a5e0220 */ /* 0x004fe40000400000 */
[----:B------:R-:W2:Y:S03]  /*8b10*/  LDL.LU R106, [R1+0xb4] ;  /* 0x0000b400016a7983 */ /* 0x000ea60000300800 */
[----:B------:R-:W-:Y:S01]  /*8b20*/  FSEL R45, R94, +INF , P5 ;  /* 0x7f8000005e2d7808 */ /* 0x000fe20002800000 */
[----:B------:R-:W2:Y:S01]  /*8b30*/  LDL.LU R109, [R1+0xe0] ;  /* 0x0000e000016d7983 */ /* 0x000ea20000300800 */
[----:B------:R-:W-:-:S02]  /*8b40*/  FSETP.NAN.AND P5, PT, R20, R20, PT ;  /* 0x000000141400720b */ /* 0x000fc40003fa8000 */
[----:B------:R-:W-:-:S11]  /*8b50*/  FSETP.GEU.AND P6, PT, R20, R45, PT ;  /* 0x0000002d1400720b */ /* 0x000fd60003fce000 */
[----:B------:R-:W-:Y:S01]  /*8b60*/  @!P5 FSEL R20, R20, R45, !P6 ;  /* 0x0000002d1414d208 */ /* 0x000fe20007000000 */
[----:B----4-:R-:W-:Y:S02]  /*8b70*/  FADD R45, R107, 1 ;  /* 0x3f8000006b2d7421 */ /* 0x010fe40000000000 */
[----:B------:R-:W4:Y:S01]  /*8b80*/  LDL.LU R107, [R1+0x78] ;  /* 0x00007800016b7983 */ /* 0x000f220000300800 */
[----:B------:R-:W-:Y:S01]  /*8b90*/  PLOP3.LUT P5, PT, PT, PT, UP1, 0x40, 0x0 ;  /* 0x000000000000781c */ /* 0x000fe20003fae818 */
[----:B------:R-:W-:-:S05]  /*8ba0*/  @P0 FMUL R86, R40, R45 ;  /* 0x0000002d28560220 */ /* 0x000fca0000400000 */
[----:B------:R-:W-:Y:S02]  /*8bb0*/  FSEL R40, R86, +INF , P5 ;  /* 0x7f80000056287808 */ /* 0x000fe40002800000 */
[C---:B------:R-:W-:Y:S02]  /*8bc0*/  FSETP.NAN.AND P5, PT, R44.reuse, R44, PT ;  /* 0x0000002c2c00720b */ /* 0x040fe40003fa8000 */
[----:B------:R-:W-:-:S11]  /*8bd0*/  FSETP.GEU.AND P6, PT, R44, R40, PT ;  /* 0x000000282c00720b */ /* 0x000fd60003fce000 */
[----:B------:R-:W-:Y:S01]  /*8be0*/  @!P5 FSEL R44, R44, R40, !P6 ;  /* 0x000000282c2cd208 */ /* 0x000fe20007000000 */
[----:B------:R-:W-:-:S04]  /*8bf0*/  FADD R40, R108, 1 ;  /* 0x3f8000006c287421 */ /* 0x000fc80000000000 */
[----:B---3--:R-:W-:Y:S02]  /*8c00*/  @P0 FMUL R74, R125, R40 ;  /* 0x000000287d4a0220 */ /* 0x008fe40000400000 */
[----:B------:R-:W3:Y:S01]  /*8c10*/  LDL.LU R125, [R1+0xd4] ;  /* 0x0000d400017d7983 */ /* 0x000ee20000300800 */
[----:B------:R-:W-:-:S03]  /*8c20*/  PLOP3.LUT P5, PT, PT, PT, UP0, 0x40, 0x0 ;  /* 0x000000000000781c */ /* 0x000fc60003fae808 */
[----:B------:R-:W3:Y:S01]  /*8c30*/  LDL.LU R108, [R1+0xe4] ;  /* 0x0000e400016c7983 */ /* 0x000ee20000300800 */
        /* <DEDUP_REMOVED lines=12> */
[----:B------:R-:W-:-:S11]  /*8d00*/  FSETP.GEU.AND P6, PT, R20, R40, PT ;  /* 0x000000281400720b */ /* 0x000fd60003fce000 */
[----:B------:R-:W-:Y:S02]  /*8d10*/  @!P5 FSEL R20, R20, R40, !P6 ;  /* 0x000000281414d208 */ /* 0x000fe40007000000 */
[----:B------:R-:W-:Y:S01]  /*8d20*/  PLOP3.LUT P5, PT, PT, PT, UP1, 0x40, 0x0 ;  /* 0x000000000000781c */ /* 0x000fe20003fae818 */
[----:B--2---:R-:W-:Y:S02]  /*8d30*/  FADD R40, R106, 1 ;  /* 0x3f8000006a287421 */ /* 0x004fe40000000000 */
[----:B------:R-:W2:Y:S02]  /*8d40*/  LDL.LU R106, [R1+0x64] ;  /* 0x00006400016a7983 */ /* 0x000ea40000300800 */
[----:B------:R-:W-:-:S05]  /*8d50*/  @P0 FMUL R66, R41, R40 ;  /* 0x0000002829420220 */ /* 0x000fca0000400000 */
[----:B------:R-:W-:Y:S02]  /*8d60*/  FSEL R40, R66, +INF , P5 ;  /* 0x7f80000042287808 */ /* 0x000fe40002800000 */
[C---:B------:R-:W-:Y:S02]  /*8d70*/  FSETP.NAN.AND P5, PT, R44.reuse, R44, PT ;  /* 0x0000002c2c00720b */ /* 0x040fe40003fa8000 */
[----:B------:R-:W-:-:S11]  /*8d80*/  FSETP.GEU.AND P6, PT, R44, R40, PT ;  /* 0x000000282c00720b */ /* 0x000fd60003fce000 */
[----:B------:R-:W-:Y:S01]  /*8d90*/  @!P5 FSEL R44, R44, R40, !P6 ;  /* 0x000000282c2cd208 */ /* 0x000fe20007000000 */
[----:B------:R-:W-:Y:S01]  /*8da0*/  FADD R40, R109, 1 ;  /* 0x3f8000006d287421 */ /* 0x000fe20000000000 */
[----:B------:R-:W-:-:S04]  /*8db0*/  PLOP3.LUT P5, PT, PT, PT, UP0, 0x40, 0x0 ;  /* 0x000000000000781c */ /* 0x000fc80003fae808 */
[----:B------:R-:W-:Y:S02]  /*8dc0*/  FSEL R74, R74, -INF , P5 ;  /* 0xff8000004a4a7808 */ /* 0x000fe40002800000 */
[C---:B------:R-:W-:Y:S01]  /*8dd0*/  FSETP.NAN.AND P5, PT, R92.reuse, R92, PT ;  /* 0x0000005c5c00720b */ /* 0x040fe20003fa8000 */
[----:B----4-:R-:W-:Y:S02]  /*8de0*/  @P0 FMUL R95, R107, R40 ;  /* 0x000000286b5f0220 */ /* 0x010fe40000400000 */
[----:B------:R-:W4:Y:S01]  /*8df0*/  LDL.LU R107, [R1+0xd0] ;  /* 0x0000d000016b7983 */ /* 0x000f220000300800 */
[----:B------:R-:W-:-:S03]  /*8e00*/  FSETP.GT.AND P6, PT, R92, R74, PT ;  /* 0x0000004a5c00720b */ /* 0x000fc60003fc4000 */
[----:B------:R-:W4:Y:S06]  /*8e10*/  LDL.LU R109, [R1+0xf4] ;  /* 0x0000f400016d7983 */ /* 0x000f2c0000300800 */
        /* <DEDUP_REMOVED lines=10> */
[----:B------:R-:W-:Y:S01]  /*8ec0*/  @!P5 FSEL R20, R20, R40, !P6 ;  /* 0x000000281414d208 */ /* 0x000fe20007000000 */
[----:B---3--:R-:W-:Y:S02]  /*8ed0*/  FADD R40, R125, 1 ;  /* 0x3f8000007d287421 */ /* 0x008fe40000000000 */
[----:B------:R-:W3:Y:S01]  /*8ee0*/  LDL.LU R125, [R1+0x58] ;  /* 0x00005800017d7983 */ /* 0x000ee20000300800 */
[----:B------:R-:W-:Y:S01]  /*8ef0*/  PLOP3.LUT P5, PT, PT, PT, UP1, 0x40, 0x0 ;  /* 0x000000000000781c */ /* 0x000fe20003fae818 */
[----:B------:R-:W-:-:S05]  /*8f00*/  @P0 FMUL R87, R42, R40 ;  /* 0x000000282a570220 */ /* 0x000fca0000400000 */
        /* <DEDUP_REMOVED lines=169> */
[----:B------:R-:W-:-:S11]  /*99a0*/  FSETP.GT.AND P6, PT, R92, R90, PT ;  /* 0x0000005a5c00720b */ /* 0x000fd60003fc4000 */
[----:B------:R-:W-:Y:S02]  /*99b0*/  @!P5 FSEL R92, R92, R90, P6 ;  /* 0x0000005a5c5cd208 */ /* 0x000fe40003000000 */
[----:B------:R-:W-:-:S04]  /*99c0*/  PLOP3.LUT P5, PT, PT, PT, UP1, 0x40, 0x0 ;  /* 0x000000000000781c */ /* 0x000fc80003fae818 */
[----:B------:R-:W-:Y:S02]  /*99d0*/  FSEL R82, R82, -INF , P5 ;  /* 0xff80000052527808 */ /* 0x000fe40002800000 */
[----:B------:R-:W-:Y:S01]  /*99e0*/  FSETP.NAN.AND P5, PT, R84, R84, PT ;  /* 0x000000545400720b */ /* 0x000fe20003fa8000 */
[----:B------:R-:W-:Y:S01]  /*99f0*/  FADD R32, R108, 1 ;  /* 0x3f8000006c207421 */ /* 0x000fe20000000000 */
[CC--:B------:R-:W-:Y:S01]  /*9a00*/  FSETP.GT.AND P6, PT, R84.reuse, R82.reuse, PT ;  /* 0x000000525400720b */ /* 0x0c0fe20003fc4000 */
[----:B------:R-:W3:Y:S10]  /*9a10*/  LDL.LU R108, [R1+0xb0] ;  /* 0x0000b000016c7983 */ /* 0x000ef40000300800 */
[----:B------:R-:W-:-:S02]  /*9a20*/  @!P5 FSEL R84, R84, R82, P6 ;  /* 0x000000525454d208 */ /* 0x000fc40003000000 */
[----:B------:R-:W-:Y:S01]  /*9a30*/  PLOP3.LUT P5, PT, PT, PT, UP0, 0x40, 0x0 ;  /* 0x000000000000781c */ /* 0x000fe20003fae808 */
[----:B--2---:R-:W-:Y:S02]  /*9a40*/  @P0 FMUL R70, R106, R32 ;  /* 0x000000206a460220 */ /* 0x004fe40000400000 */
[----:B------:R-:W2:Y:S03]  /*9a50*/  LDL.LU R106, [R1+0x130] ;  /* 0x00013000016a7983 */ /* 0x000ea60000300800 */
[----:B------:R-:W-:Y:S02]  /*9a60*/  FSEL R32, R70, +INF , P5 ;  /* 0x7f80000046207808 */ /* 0x000fe40002800000 */
[C---:B------:R-:W-:Y:S02]  /*9a70*/  FSETP.NAN.AND P5, PT, R20.reuse, R20, PT ;  /* 0x000000141400720b */ /* 0x040fe40003fa8000 */
        /* <DEDUP_REMOVED lines=29> */
[----:B------:R-:W-:Y:S02]  /*9c50*/  FADD R33, R108, 1 ;  /* 0x3f8000006c217421 */ /* 0x000fe40000000000 */
[----:B------:R-:W3:Y:S01]  /*9c60*/  LDL.LU R108, [R1+0x4] ;  /* 0x00000400016c7983 */ /* 0x000ee20000300800 */
[----:B--2---:R-:W-:-:S04]  /*9c70*/  FADD R32, R106, 1 ;  /* 0x3f8000006a207421 */ /* 0x004fc80000000000 */
[----:B----4-:R-:W-:Y:S02]  /*9c80*/  @P0 FMUL R69, R107, R32 ;  /* 0x000000206b450220 */ /* 0x010fe40000400000 */
[----:B------:R-:W2:Y:S04]  /*9c90*/  LDL.LU R107, [R1+0xa4] ;  /* 0x0000a400016b7983 */ /* 0x000ea80000300800 */
[----:B------:R-:W4:Y:S04]  /*9ca0*/  LDL.LU R109, [R1+0x128] ;  /* 0x00012800016d7983 */ /* 0x000f280000300800 */
[----:B------:R-:W4:Y:S01]  /*9cb0*/  LDL.LU R106, [R1] ;  /* 0x00000000016a7983 */ /* 0x000f220000300800 */
[----:B---3--:R-:W-:-:S03]  /*9cc0*/  FADD R32, R125, 1 ;  /* 0x3f8000007d207421 */ /* 0x008fc60000000000 */
[----:B------:R-:W4:Y:S01]  /*9cd0*/  LDL.LU R125, [R1+0xa0] ;  /* 0x0000a000017d7983 */ /* 0x000f220000300800 */
[----:B------:R-:W-:Y:S01]  /*9ce0*/  @P0 FMUL R83, R34, R33 ;  /* 0x0000002122530220 */ /* 0x000fe20000400000 */
        /* <DEDUP_REMOVED lines=35> */
[----:B------:R-:W-:-:S03]  /*9f20*/  FSETP.GT.AND P6, PT, R84, R33, PT ;  /* 0x000000215400720b */ /* 0x000fc60003fc4000 */
[----:B------:R-:W-:Y:S02]  /*9f30*/  FMUL R32, R108, R32 ;  /* 0x000000206c207220 */ /* 0x000fe40000400000 */
[----:B------:R-:W3:Y:S06]  /*9f40*/  LDL.LU R108, [R1+0x124] ;  /* 0x00012400016c7983 */ /* 0x000eec0000300800 */
[----:B------:R-:W-:Y:S02]  /*9f50*/  @!P5 FSEL R84, R84, R33, P6 ;  /* 0x000000215454d208 */ /* 0x000fe40003000000 */
[----:B------:R-:W-:-:S02]  /*9f60*/  FSETP.NAN.AND P5, PT, R20, R20, PT ;  /* 0x000000141400720b */ /* 0x000fc40003fa8000 */
[----:B------:R-:W-:-:S04]  /*9f70*/  FSEL R33, R32, +INF , P1 ;  /* 0x7f80000020217808 */ /* 0x000fc80000800000 */
[----:B------:R-:W-:-:S07]  /*9f80*/  FSETP.GEU.AND P6, PT, R20, R33, PT ;  /* 0x000000211400720b */ /* 0x000fce0003fce000 */
[----:B------:R-:W-:Y:S02]  /*9f90*/  @!P5 FSEL R20, R20, R33, !P6 ;  /* 0x000000211414d208 */ /* 0x000fe40007000000 */
[----:B------:R-:W-:Y:S01]  /*9fa0*/  FSETP.NAN.AND P5, PT, R44, R44, PT ;  /* 0x0000002c2c00720b */ /* 0x000fe20003fa8000 */
[----:B--2---:R-:W-:Y:S02]  /*9fb0*/  FADD R33, R107, 1 ;  /* 0x3f8000006b217421 */ /* 0x004fe40000000000 */
[----:B------:R-:W2:Y:S02]  /*9fc0*/  LDL.LU R107, [R1+0x98] ;  /* 0x00009800016b7983 */ /* 0x000ea40000300800 */
[----:B------:R-:W-:-:S05]  /*9fd0*/  FMUL R28, R28, R33 ;  /* 0x000000211c1c7220 */ /* 0x000fca0000400000 */
[----:B------:R-:W-:-:S04]  /*9fe0*/  FSEL R33, R28, +INF , P2 ;  /* 0x7f8000001c217808 */ /* 0x000fc80001000000 */
[----:B------:R-:W-:-:S04]  /*9ff0*/  FSETP.GEU.AND P6, PT, R44, R33, PT ;  /* 0x000000212c00720b */ /* 0x000fc80003fce000 */
[----:B------:R-:W-:Y:S02]  /*a000*/  @!P5 FSEL R44, R44, R33, !P6 ;  /* 0x000000212c2cd208 */ /* 0x000fe40007000000 */
[----:B------:R-:W-:Y:S02]  /*a010*/  FSETP.NAN.AND P5, PT, R92, R92, PT ;  /* 0x0000005c5c00720b */ /* 0x000fe40003fa8000 */
[----:B------:R-:W-:-:S04]  /*a020*/  FSEL R33, R32, -INF , P1 ;  /* 0xff80000020217808 */ /* 0x000fc80000800000 */
[----:B------:R-:W-:-:S07]  /*a030*/  FSETP.GT.AND P6, PT, R92, R33, PT ;  /* 0x000000215c00720b */ /* 0x000fce0003fc4000 */
[----:B------:R-:W-:Y:S02]  /*a040*/  @!P5 FSEL R92, R92, R33, P6 ;  /* 0x000000215c5cd208 */ /* 0x000fe40003000000 */
[----:B------:R-:W-:Y:S01]  /*a050*/  FSEL R33, R28, -INF , P2 ;  /* 0xff8000001c217808 */ /* 0x000fe20001000000 */
[----:B----4-:R-:W-:-:S04]  /*a060*/  FADD R28, R109, 1 ;  /* 0x3f8000006d1c7421 */ /* 0x010fc80000000000 */
[----:B------:R-:W-:Y:S02]  /*a070*/  FMUL R32, R106, R28 ;  /* 0x0000001c6a207220 */ /* 0x000fe40000400000 */
[----:B------:R-:W4:Y:S01]  /*a080*/  LDL.LU R106, [R1+0x120] ;  /* 0x00012000016a7983 */ /* 0x000f220000300800 */
[----:B------:R-:W-:-:S03]  /*a090*/  FADD R28, R125, 1 ;  /* 0x3f8000007d1c7421 */ /* 0x000fc60000000000 */
[----:B------:R-:W4:Y:S01]  /*a0a0*/  LDL.LU R125, [R1+0x8c] ;  /* 0x00008c00017d7983 */ /* 0x000f220000300800 */
[C---:B------:R-:W-:Y:S02]  /*a0b0*/  FSETP.NAN.AND P5, PT, R84.reuse, R84, PT ;  /* 0x000000545400720b */ /* 0x040fe40003fa8000 */
[----:B------:R-:W-:-:S11]  /*a0c0*/  FSETP.GT.AND P6, PT, R84, R33, PT ;  /* 0x000000215400720b */ /* 0x000fd60003fc4000 */
[----:B------:R-:W-:Y:S02]  /*a0d0*/  @!P5 FSEL R84, R84, R33, P6 ;  /* 0x000000215454d208 */ /* 0x000fe40003000000 */
[----:B------:R-:W-:Y:S02]  /*a0e0*/  FSETP.NAN.AND P5, PT, R20, R20, PT ;  /* 0x000000141400720b */ /* 0x000fe40003fa8000 */
[----:B------:R-:W-:-:S04]  /*a0f0*/  FSEL R33, R32, +INF , P1 ;  /* 0x7f80000020217808 */ /* 0x000fc80000800000 */
[----:B------:R-:W-:Y:S01]  /*a100*/  FSETP.GEU.AND P6, PT, R20, R33, PT ;  /* 0x000000211400720b */ /* 0x000fe20003fce000 */
[----:B------:R-:W-:-:S06]  /*a110*/  FMUL R28, R29, R28 ;  /* 0x0000001c1d1c7220 */ /* 0x000fcc0000400000 */
[----:B------:R-:W-:Y:S02]  /*a120*/  @!P5 FSEL R20, R20, R33, !P6 ;  /* 0x000000211414d208 */ /* 0x000fe40007000000 */
[----:B------:R-:W-:Y:S02]  /*a130*/  FSETP.NAN.AND P5, PT, R44, R44, PT ;  /* 0x0000002c2c00720b */ /* 0x000fe40003fa8000 */
[----:B------:R-:W-:-:S04]  /*a140*/  FSEL R29, R28, +INF , P2 ;  /* 0x7f8000001c1d7808 */ /* 0x000fc80001000000 */
[----:B------:R-:W-:-:S07]  /*a150*/  FSETP.GEU.AND P6, PT, R44, R29, PT ;  /* 0x0000001d2c00720b */ /* 0x000fce0003fce000 */
[----:B------:R-:W-:Y:S02]  /*a160*/  @!P5 FSEL R44, R44, R29, !P6 ;  /* 0x0000001d2c2cd208 */ /* 0x000fe40007000000 */
[----:B------:R-:W-:Y:S02]  /*a170*/  FSETP.NAN.AND P5, PT, R92, R92, PT ;  /* 0x0000005c5c00720b */ /* 0x000fe40003fa8000 */
[----:B------:R-:W-:-:S04]  /*a180*/  FSEL R29, R32, -INF , P1 ;  /* 0xff800000201d7808 */ /* 0x000fc80000800000 */
[----:B------:R-:W-:-:S07]  /*a190*/  FSETP.GT.AND P6, PT, R92, R29, PT ;  /* 0x0000001d5c00720b */ /* 0x000fce0003fc4000 */
[----:B------:R-:W-:Y:S02]  /*a1a0*/  @!P5 FSEL R92, R92, R29, P6 ;  /* 0x0000001d5c5cd208 */ /* 0x000fe40003000000 */
[----:B------:R-:W-:Y:S02]  /*a1b0*/  FSETP.NAN.AND P5, PT, R84, R84, PT ;  /* 0x000000545400720b */ /* 0x000fe40003fa8000 */
[----:B------:R-:W-:-:S04]  /*a1c0*/  FSEL R29, R28, -INF , P2 ;  /* 0xff8000001c1d7808 */ /* 0x000fc80001000000 */
[----:B------:R-:W-:-:S07]  /*a1d0*/  FSETP.GT.AND P6, PT, R84, R29, PT ;  /* 0x0000001d5400720b */ /* 0x000fce0003fc4000 */
[----:B------:R-:W-:Y:S02]  /*a1e0*/  @!P5 FSEL R84, R84, R29, P6 ;  /* 0x0000001d5454d208 */ /* 0x000fe40003000000 */
[----:B------:R-:W-:Y:S01]  /*a1f0*/  FSETP.NAN.AND P5, PT, R20, R20, PT ;  /* 0x000000141400720b */ /* 0x000fe20003fa8000 */
[----:B---3--:R-:W-:-:S04]  /*a200*/  FADD R29, R108, 1 ;  /* 0x3f8000006c1d7421 */ /* 0x008fc80000000000 */
[----:B------:R-:W-:-:S05]  /*a210*/  FMUL R62, R62, R29 ;  /* 0x0000001d3e3e7220 */ /* 0x000fca0000400000 */
[----:B------:R-:W-:-:S04]  /*a220*/  FSEL R29, R62, +INF , P1 ;  /* 0x7f8000003e1d7808 */ /* 0x000fc80000800000 */
[----:B------:R-:W-:-:S04]  /*a230*/  FSETP.GEU.AND P6, PT, R20, R29, PT ;  /* 0x0000001d1400720b */ /* 0x000fc80003fce000 */
[----:B------:R-:W-:Y:S01]  /*a240*/  @!P5 FSEL R20, R20, R29, !P6 ;  /* 0x0000001d1414d208 */ /* 0x000fe20007000000 */
[----:B--2---:R-:W-:Y:S02]  /*a250*/  FADD R29, R107, 1 ;  /* 0x3f8000006b1d7421 */ /* 0x004fe40000000000 */
[----:B------:R-:W2:Y:S01]  /*a260*/  LDL.LU R107, [R1+0x11c] ;  /* 0x00011c00016b7983 */ /* 0x000ea20000300800 */
[----:B----4-:R-:W-:-:S04]  /*a270*/  FADD R28, R106, 1 ;  /* 0x3f8000006a1c7421 */ /* 0x010fc80000000000 */
[----:B------:R-:W-:Y:S01]  /*a280*/  FMUL R63, R63, R28 ;  /* 0x0000001c3f3f7220 */ /* 0x000fe20000400000 */
[----:B------:R-:W-:Y:S02]  /*a290*/  FADD R28, R125, 1 ;  /* 0x3f8000007d1c7421 */ /* 0x000fe40000000000 */
[----:B------:R-:W3:Y:S01]  /*a2a0*/  LDL.LU R125, [R1+0x118] ;  /* 0x00011800017d7983 */ /* 0x000ee20000300800 */
[----:B------:R-:W-:Y:S01]  /*a2b0*/  FMUL R29, R30, R29 ;  /* 0x0000001d1e1d7220 */ /* 0x000fe20000400000 */
[----:B------:R-:W-:-:S04]  /*a2c0*/  FSETP.NAN.AND P5, PT, R44, R44, PT ;  /* 0x0000002c2c00720b */ /* 0x000fc80003fa8000 */
[----:B------:R-:W-:-:S04]  /*a2d0*/  FSEL R33, R29, +INF , P2 ;  /* 0x7f8000001d217808 */ /* 0x000fc80001000000 */
[----:B------:R-:W-:-:S05]  /*a2e0*/  FSETP.GEU.AND P6, PT, R44, R33, PT ;  /* 0x000000212c00720b */ /* 0x000fca0003fce000 */
        /* <DEDUP_REMOVED lines=27> */
[----:B--2---:R-:W-:Y:S02]  /*a4a0*/  FADD R29, R107, 1 ;  /* 0x3f8000006b1d7421 */ /* 0x004fe40000000000 */
[----:B------:R-:W2:Y:S02]  /*a4b0*/  LDL.LU R107, [R1+0x114] ;  /* 0x00011400016b7983 */ /* 0x000ea40000300800 */
[----:B------:R-:W-:-:S05]  /*a4c0*/  FMUL R56, R56, R29 ;  /* 0x0000001d38387220 */ /* 0x000fca0000400000 */
[----:B------:R-:W-:-:S04]  /*a4d0*/  FSEL R29, R56, +INF , P1 ;  /* 0x7f800000381d7808 */ /* 0x000fc80000800000 */
[----:B------:R-:W-:-:S04]  /*a4e0*/  FSETP.GEU.AND P6, PT, R20, R29, PT ;  /* 0x0000001d1400720b */ /* 0x000fc80003fce000 */
[----:B------:R-:W-:Y:S01]  /*a4f0*/  @!P5 FSEL R20, R20, R29, !P6 ;  /* 0x0000001d1414d208 */ /* 0x000fe20007000000 */
[----:B------:R-:W-:Y:S01]  /*a500*/  FADD R29, R112, 1 ;  /* 0x3f800000701d7421 */ /* 0x000fe20000000000 */
[----:B------:R-:W-:-:S03]  /*a510*/  FSETP.NAN.AND P5, PT, R44, R44, PT ;  /* 0x0000002c2c00720b */ /* 0x000fc60003fa8000 */
        /* <DEDUP_REMOVED lines=9> */
[----:B---3--:R-:W-:Y:S02]  /*a5b0*/  FADD R24, R125, 1 ;  /* 0x3f8000007d187421 */ /* 0x008fe40000000000 */
[----:B------:R-:W3:Y:S01]  /*a5c0*/  LDL.LU R125, [R1+0x110] ;  /* 0x00011000017d7983 */ /* 0x000ee20000300800 */
[C---:B------:R-:W-:Y:S02]  /*a5d0*/  FSETP.NAN.AND P5, PT, R84.reuse, R84, PT ;  /* 0x000000545400720b */ /* 0x040fe40003fa8000 */
[----:B------:R-:W-:Y:S01]  /*a5e0*/  FSETP.GT.AND P6, PT, R84, R29, PT ;  /* 0x0000001d5400720b */ /* 0x000fe20003fc4000 */
[----:B------:R-:W-:-:S10]  /*a5f0*/  FMUL R57, R57, R24 ;  /* 0x0000001839397220 */ /* 0x000fd40000400000 */
[----:B------:R-:W-:Y:S02]  /*a600*/  @!P5 FSEL R84, R84, R29, P6 ;  /* 0x0000001d5454d208 */ /* 0x000fe40003000000 */
[----:B------:R-:W-:Y:S02]  /*a610*/  FSETP.NAN.AND P5, PT, R20, R20, PT ;  /* 0x000000141400720b */ /* 0x000fe40003fa8000 */
[----:B------:R-:W-:Y:S01]  /*a620*/  FSEL R29, R57, +INF , P1 ;  /* 0x7f800000391d7808 */ /* 0x000fe20000800000 */
[----:B------:R-:W-:-:S03]  /*a630*/  FADD R24, R113, 1 ;  /* 0x3f80000071187421 */ /* 0x000fc60000000000 */
        /* <DEDUP_REMOVED lines=14> */
[----:B------:R-:W-:Y:S01]  /*a720*/  @!P5 FSEL R84, R84, R25, P6 ;  /* 0x000000195454d208 */ /* 0x000fe20003000000 */
[----:B--2---:R-:W-:Y:S02]  /*a730*/  FADD R25, R107, 1 ;  /* 0x3f8000006b197421 */ /* 0x004fe40000000000 */
[----:B------:R-:W2:Y:S01]  /*a740*/  LDL.LU R107, [R1+0x108] ;  /* 0x00010800016b7983 */ /* 0x000ea20000300800 */
[----:B---3--:R-:W-:-:S03]  /*a750*/  FADD R24, R125, 1 ;  /* 0x3f8000007d187421 */ /* 0x008fc60000000000 */
[----:B------:R-:W3:Y:S01]  /*a760*/  LDL.LU R125, [R1+0x104] ;  /* 0x00010400017d7983 */ /* 0x000ee20000300800 */
[----:B------:R-:W-:Y:S01]  /*a770*/  FMUL R58, R58, R25 ;  /* 0x000000193a3a7220 */ /* 0x000fe20000400000 */
[----:B------:R-:W-:-:S04]  /*a780*/  FSETP.NAN.AND P5, PT, R20, R20, PT ;  /* 0x000000141400720b */ /* 0x000fc80003fa8000 */
[----:B------:R-:W-:-:S04]  /*a790*/  FSEL R25, R58, +INF , P1 ;  /* 0x7f8000003a197808 */ /* 0x000fc80000800000 */
[----:B------:R-:W-:-:S05]  /*a7a0*/  FSETP.GEU.AND P6, PT, R20, R25, PT ;  /* 0x000000191400720b */ /* 0x000fca0003fce000 */
        /* <DEDUP_REMOVED lines=11> */
[----:B------:R-:W-:Y:S02]  /*a860*/  FSETP.NAN.AND P5, PT, R84, R84, PT ;  /* 0x000000545400720b */ /* 0x000fe40003fa8000 */
[----:B------:R-:W-:-:S04]  /*a870*/  FSEL R25, R25, -INF , P2 ;  /* 0xff80000019197808 */ /* 0x000fc80001000000 */
[----:B------:R-:W-:Y:S01]  /*a880*/  FSETP.GT.AND P6, PT, R84, R25, PT ;  /* 0x000000195400720b */ /* 0x000fe20003fc4000 */
[----:B------:R-:W-:-:S06]  /*a890*/  FMUL R59, R59, R24 ;  /* 0x000000183b3b7220 */ /* 0x000fcc0000400000 */
        /* <DEDUP_REMOVED lines=108> */
[----:B------:R-:W-:Y:S01]  /*af60*/  FSETP.NAN.AND P5, PT, R20, R20, PT ;  /* 0x000000141400720b */ /* 0x000fe20003fa8000 */
[----:B------:R-:W-:Y:S01]  /*af70*/  FMUL R49, R49, R24 ;  /* 0x0000001831317220 */ /* 0x000fe20000400000 */
[----:B------:R-:W-:Y:S01]  /*af80*/  FMUL R99, R99, R122 ;  /* 0x0000007a63637220 */ /* 0x000fe20000400000 */
[----:B------:R-:W-:Y:S01]  /*af90*/  MOV R40, 0x2 ;  /* 0x0000000200287802 */ /* 0x000fe20000000f00 */
[----:B------:R-:W-:Y:S01]  /*afa0*/  USHF.L.U32 UR13, UR8, 0x1, URZ ;  /* 0x00000001080d7899 */ /* 0x000fe2000800063f */
[----:B------:R-:W-:Y:S01]  /*afb0*/  FSEL R23, R48, +INF , P1 ;  /* 0x7f80000030177808 */ /* 0x000fe20000800000 */
[----:B------:R-:W-:Y:S01]  /*afc0*/  ULDC.64 UR10, c[0x0][0x118] ;  /* 0x00004600000a7ab9 */ /* 0x000fe20000000a00 */
[----:B------:R-:W4:Y:S02]  /*afd0*/  LDL.LU.64 R112, [R1+0x160] ;  /* 0x0001600001707983 */ /* 0x000f240000300a00 */
[CC--:B------:R-:W-:Y:S01]  /*afe0*/  FSETP.GEU.AND P6, PT, R20.reuse, R23.reuse, PT ;  /* 0x000000171400720b */ /* 0x0c0fe20003fce000 */
[----:B------:R-:W-:Y:S01]  /*aff0*/  FADD R24, R121, 1 ;  /* 0x3f80000079187421 */ /* 0x000fe20000000000 */
[----:B------:R-:W4:Y:S02]  /*b000*/  LDL.LU.64 R94, [R1+0x158] ;  /* 0x00015800015e7983 */ /* 0x000f240000300a00 */
[----:B------:R-:W-:Y:S01]  /*b010*/  @!P5 FSEL R20, R20, R23, !P6 ;  /* 0x000000171414d208 */ /* 0x000fe20007000000 */
[----:B------:R-:W-:Y:S01]  /*b020*/  FADD R23, R120, 1 ;  /* 0x3f80000078177421 */ /* 0x000fe20000000000 */
[----:B------:R-:W-:Y:S01]  /*b030*/  FSETP.NAN.AND P5, PT, R44, R44, PT ;  /* 0x0000002c2c00720b */ /* 0x000fe20003fa8000 */
[----:B------:R-:W-:Y:S01]  /*b040*/  FMUL R24, R97, R24 ;  /* 0x0000001861187220 */ /* 0x000fe20000400000 */
[----:B------:R-:W4:Y:S01]  /*b050*/  LDL.LU.64 R110, [R1+0x150] ;  /* 0x00015000016e7983 */ /* 0x000f220000300a00 */
[----:B------:R-:W-:-:S03]  /*b060*/  FMUL R23, R96, R23 ;  /* 0x0000001760177220 */ /* 0x000fc60000400000 */
[----:B------:R-:W4:Y:S02]  /*b070*/  LDL.LU.64 R108, [R1+0x148] ;  /* 0x00014800016c7983 */ /* 0x000f240000300a00 */
        /* <DEDUP_REMOVED lines=13> */
[----:B------:R-:W-:-:S07]  /*b150*/  FSETP.GEU.AND P6, PT, R20, R23, PT ;  /* 0x000000171400720b */ /* 0x000fce0003fce000 */
        /* <DEDUP_REMOVED lines=14> */
[----:B--2---:R-:W-:-:S04]  /*b240*/  FADD R23, R107, 1 ;  /* 0x3f8000006b177421 */ /* 0x004fc80000000000 */
        /* <DEDUP_REMOVED lines=15> */
[----:B------:R-:W-:Y:S01]  /*b340*/  FSEL R23, R23, -INF , P2 ;  /* 0xff80000017177808 */ /* 0x000fe20001000000 */
[----:B---3--:R-:W-:-:S03]  /*b350*/  FADD R24, R125, 1 ;  /* 0x3f8000007d187421 */ /* 0x008fc60000000000 */
[----:B------:R-:W-:Y:S01]  /*b360*/  FSETP.GT.AND P6, PT, R84, R23, PT ;  /* 0x000000175400720b */ /* 0x000fe20003fc4000 */
[----:B------:R-:W-:-:S06]  /*b370*/  FMUL R24, R51, R24 ;  /* 0x0000001833187220 */ /* 0x000fcc0000400000 */
        /* <DEDUP_REMOVED lines=13> */
[----:B------:R-:W0:Y:S01]  /*b450*/  SHFL.BFLY PT, R23, R20, 0x10, 0x1f ;  /* 0x0e001f0014177f89 */ /* 0x000e2200000e0000 */
[----:B------:R-:W-:Y:S02]  /*b460*/  FSETP.NAN.AND P5, PT, R84, R84, PT ;  /* 0x000000545400720b */ /* 0x000fe40003fa8000 */
[----:B------:R-:W-:-:S04]  /*b470*/  FSEL R99, R99, -INF , P2 ;  /* 0xff80000063637808 */ /* 0x000fc80001000000 */
[----:B------:R-:W-:-:S07]  /*b480*/  FSETP.GT.AND P6, PT, R84, R99, PT ;  /* 0x000000635400720b */ /* 0x000fce0003fc4000 */
[----:B------:R-:W-:Y:S02]  /*b490*/  @!P5 FSEL R84, R84, R99, P6 ;  /* 0x000000635454d208 */ /* 0x000fe40003000000 */
[C---:B------:R-:W-:Y:S02]  /*b4a0*/  FSETP.NAN.AND P5, PT, R20.reuse, R20, PT ;  /* 0x000000141400720b */ /* 0x040fe40003fa8000 */
[----:B0-----:R-:W-:-:S11]  /*b4b0*/  FSETP.GEU.AND P6, PT, R20, R23, PT ;  /* 0x000000171400720b */ /* 0x001fd60003fce000 */
[----:B------:R-:W-:Y:S02]  /*b4c0*/  @!P5 FSEL R20, R20, R23, !P6 ;  /* 0x000000171414d208 */ /* 0x000fe40007000000 */
[----:B------:R-:W0:Y:S01]  /*b4d0*/  SHFL.BFLY PT, R23, R44, 0x10, 0x1f ;  /* 0x0e001f002c177f89 */ /* 0x000e2200000e0000 */
[C---:B------:R-:W-:Y:S02]  /*b4e0*/  FSETP.NAN.AND P5, PT, R44.reuse, R44, PT ;  /* 0x0000002c2c00720b */ /* 0x040fe40003fa8000 */
[----:B0-----:R-:W-:-:S11]  /*b4f0*/  FSETP.GEU.AND P6, PT, R44, R23, PT ;  /* 0x000000172c00720b */ /* 0x001fd60003fce000 */
[----:B------:R-:W-:Y:S02]  /*b500*/  @!P5 FSEL R44, R44, R23, !P6 ;  /* 0x000000172c2cd208 */ /* 0x000fe40007000000 */
[----:B------:R-:W0:Y:S01]  /*b510*/  SHFL.BFLY PT, R23, R92, 0x10, 0x1f ;  /* 0x0e001f005c177f89 */ /* 0x000e2200000e0000 */
[C---:B------:R-:W-:Y:S02]  /*b520*/  FSETP.NAN.AND P5, PT, R92.reuse, R92, PT ;  /* 0x0000005c5c00720b */ /* 0x040fe40003fa8000 */
[----:B0-----:R-:W-:-:S11]  /*b530*/  FSETP.GT.AND P6, PT, R92, R23, PT ;  /* 0x000000175c00720b */ /* 0x001fd60003fc4000 */
[----:B------:R-:W-:Y:S02]  /*b540*/  @!P5 FSEL R92, R92, R23, P6 ;  /* 0x000000175c5cd208 */ /* 0x000fe40003000000 */
[----:B------:R-:W0:Y:S01]  /*b550*/  SHFL.BFLY PT, R23, R84, 0x10, 0x1f ;  /* 0x0e001f0054177f89 */ /* 0x000e2200000e0000 */
[C---:B------:R-:W-:Y:S02]  /*b560*/  FSETP.NAN.AND P5, PT, R84.reuse, R84, PT ;  /* 0x000000545400720b */ /* 0x040fe40003fa8000 */
[----:B0-----:R-:W-:-:S11]  /*b570*/  FSETP.GT.AND P6, PT, R84, R23, PT ;  /* 0x000000175400720b */ /* 0x001fd60003fc4000 */
[----:B------:R-:W-:Y:S02]  /*b580*/  @!P5 FSEL R84, R84, R23, P6 ;  /* 0x000000175454d208 */ /* 0x000fe40003000000 */
[----:B------:R-:W0:Y:S01]  /*b590*/  SHFL.BFLY PT, R23, R20, 0x8, 0x1f ;  /* 0x0d001f0014177f89 */ /* 0x000e2200000e0000 */
[C---:B------:R-:W-:Y:S02]  /*b5a0*/  FSETP.NAN.AND P6, PT, R20.reuse, R20, PT ;  /* 0x000000141400720b */ /* 0x040fe40003fc8000 */
[----:B0-----:R-:W-:-:S13]  /*b5b0*/  FSETP.GEU.AND P5, PT, R20, R23, PT ;  /* 0x000000171400720b */ /* 0x001fda0003fae000 */
[----:B------:R-:W-:Y:S02]  /*b5c0*/  @P5 FSEL R20, R20, R23, P6 ;  /* 0x0000001714145208 */ /* 0x000fe40003000000 */
[----:B------:R-:W0:Y:S01]  /*b5d0*/  SHFL.BFLY PT, R23, R44, 0x8, 0x1f ;  /* 0x0d001f002c177f89 */ /* 0x000e2200000e0000 */
[C---:B------:R-:W-:Y:S02]  /*b5e0*/  FSETP.NAN.AND P6, PT, R44.reuse, R44, PT ;  /* 0x0000002c2c00720b */ /* 0x040fe40003fc8000 */
[----:B0-----:R-:W-:-:S13]  /*b5f0*/  FSETP.GEU.AND P5, PT, R44, R23, PT ;  /* 0x000000172c00720b */ /* 0x001fda0003fae000 */
[----:B------:R-:W-:Y:S02]  /*b600*/  @P5 FSEL R44, R44, R23, P6 ;  /* 0x000000172c2c5208 */ /* 0x000fe40003000000 */
[----:B------:R-:W0:Y:S01]  /*b610*/  SHFL.BFLY PT, R23, R92, 0x8, 0x1f ;  /* 0x0d001f005c177f89 */ /* 0x000e2200000e0000 */
[C---:B------:R-:W-:Y:S02]  /*b620*/  FSETP.NAN.AND P6, PT, R92.reuse, R92, PT ;  /* 0x0000005c5c00720b */ /* 0x040fe40003fc8000 */
[----:B0-----:R-:W-:-:S13]  /*b630*/  FSETP.GT.AND P5, PT, R92, R23, PT ;  /* 0x000000175c00720b */ /* 0x001fda0003fa4000 */
[----:B------:R-:W-:Y:S02]  /*b640*/  @!P5 FSEL R92, R92, R23, P6 ;  /* 0x000000175c5cd208 */ /* 0x000fe40003000000 */
[----:B------:R-:W0:Y:S01]  /*b650*/  SHFL.BFLY PT, R23, R84, 0x8, 0x1f ;  /* 0x0d001f0054177f89 */ /* 0x000e2200000e0000 */
[C---:B------:R-:W-:Y:S02]  /*b660*/  FSETP.NAN.AND P6, PT, R84.reuse, R84, PT ;  /* 0x000000545400720b */ /* 0x040fe40003fc8000 */
[----:B0-----:R-:W-:-:S13]  /*b670*/  FSETP.GT.AND P5, PT, R84, R23, PT ;  /* 0x000000175400720b */ /* 0x001fda0003fa4000 */
        /* <DEDUP_REMOVED lines=36> */
[----:B------:R-:W-:Y:S02]  /*b8c0*/  @P5 SEL R20, R20, R23, P6 ;  /* 0x0000001714145207 */ /* 0x000fe40003000000 */
[----:B------:R-:W0:Y:S04]  /*b8d0*/  SHFL.BFLY PT, R23, R44, 0x1, 0x1f ;  /* 0x0c201f002c177f89 */ /* 0x000e2800000e0000 */
[----:B------:R-:W1:Y:S01]  /*b8e0*/  S2R R125, SR_TID.X ;  /* 0x00000000007d7919 */ /* 0x000e620000002100 */
[C---:B------:R-:W-:Y:S02]  /*b8f0*/  FSETP.NAN.AND P6, PT, R44.reuse, R44, PT ;  /* 0x0000002c2c00720b */ /* 0x040fe40003fc8000 */
[----:B0-----:R-:W-:Y:S02]  /*b900*/  FSETP.GEU.AND P5, PT, R44, R23, PT ;  /* 0x000000172c00720b */ /* 0x001fe40003fae000 */
[----:B-1----:R-:W-:-:S11]  /*b910*/  LOP3.LUT P3, RZ, R125, 0x1f, RZ, 0xc0, !PT ;  /* 0x0000001f7dff7812 */ /* 0x002fd6000786c0ff */
[----:B------:R-:W-:Y:S02]  /*b920*/  @P5 SEL R44, R44, R23, P6 ;  /* 0x000000172c2c5207 */ /* 0x000fe40003000000 */
[----:B------:R-:W-:-:S04]  /*b930*/  SHF.R.U32.HI R23, RZ, 0x5, R125 ;  /* 0x00000005ff177819 */ /* 0x000fc8000001167d */
[----:B------:R-:W-:-:S04]  /*b940*/  SHF.L.U32 R23, R23, 0x2, RZ ;  /* 0x0000000217177819 */ /* 0x000fc800000006ff */
[----:B------:R-:W-:-:S05]  /*b950*/  LOP3.LUT R23, R23, 0x3c, RZ, 0xe2, !PT ;  /* 0x0000003c17177812 */ /* 0x000fca00078ee2ff */
[----:B------:R-:W-:Y:S04]  /*b960*/  @!P3 STS [R23], R20 ;  /* 0x000000141700b388 */ /* 0x000fe80000000800 */
[----:B------:R-:W-:Y:S01]  /*b970*/  @!P3 STS [R23+0x40], R44 ;  /* 0x0000402c1700b388 */ /* 0x000fe20000000800 */
[----:B------:R-:W-:-:S03]  /*b980*/  ISETP.GE.AND P3, PT, R125, 0x20, PT ;  /* 0x000000207d00780c */ /* 0x000fc60003f66270 */
[----:B------:R-:W-:Y:S10]  /*b990*/  BAR.SYNC.DEFER_BLOCKING 0x0 ;  /* 0x0000000000007b1d */ /* 0x000ff40000010000 */
[----:B------:R-:W0:Y:S04]  /*b9a0*/  @!P3 LDS R22, [R125.X4] ;  /* 0x000000007d16b984 */ /* 0x000e280000004800 */
[----:B0-----:R-:W0:Y:S02]  /*b9b0*/  SHFL.BFLY PT, R25, R22, 0x8, 0x1f ;  /* 0x0d001f0016197f89 */ /* 0x001e2400000e0000 */
[----:B0-----:R-:W-:-:S04]  /*b9c0*/  FSETP.GEU.AND P5, PT, R22, R25, PT ;  /* 0x000000191600720b */ /* 0x001fc80003fae000 */
[C---:B------:R-:W-:Y:S02]  /*b9d0*/  FSEL R25, R22.reuse, R25, !P5 ;  /* 0x0000001916197208 */ /* 0x040fe40006800000 */
[----:B------:R-:W-:-:S04]  /*b9e0*/  FSETP.NAN.AND P5, PT, R22, R22, PT ;  /* 0x000000161600720b */ /* 0x000fc80003fa8000 */
[----:B------:R-:W-:-:S05]  /*b9f0*/  FSEL R25, R22, R25, P5 ;  /* 0x0000001916197208 */ /* 0x000fca0002800000 */
[----:B------:R-:W0:Y:S04]  /*ba00*/  SHFL.BFLY PT, R24, R25, 0x4, 0x1f ;  /* 0x0c801f0019187f89 */ /* 0x000e2800000e0000 */
[----:B------:R-:W1:Y:S01]  /*ba10*/  SHFL.BFLY PT, R27, R92, 0x1, 0x1f ;  /* 0x0c201f005c1b7f89 */ /* 0x000e6200000e0000 */
[C---:B------:R-:W-:Y:S02]  /*ba20*/  FSETP.NAN.AND P6, PT, R25.reuse, R25, PT ;  /* 0x000000191900720b */ /* 0x040fe40003fc8000 */
[----:B0-----:R-:W-:-:S13]  /*ba30*/  FSETP.GEU.AND P5, PT, R25, R24, PT ;  /* 0x000000181900720b */ /* 0x001fda0003fae000 */
[----:B------:R-:W-:-:S05]  /*ba40*/  @P5 FSEL R25, R25, R24, P6 ;  /* 0x0000001819195208 */ /* 0x000fca0003000000 */
[----:B------:R-:W0:Y:S01]  /*ba50*/  SHFL.BFLY PT, R20, R25, 0x2, 0x1f ;  /* 0x0c401f0019147f89 */ /* 0x000e2200000e0000 */
[C---:B-1----:R-:W-:Y:S02]  /*ba60*/  FSETP.GT.AND P5, PT, R92.reuse, R27, PT ;  /* 0x0000001b5c00720b */ /* 0x042fe40003fa4000 */
[----:B------:R-:W-:-:S11]  /*ba70*/  FSETP.NAN.AND P6, PT, R92, R92, PT ;  /* 0x0000005c5c00720b */ /* 0x000fd60003fc8000 */
[----:B------:R-:W-:Y:S02]  /*ba80*/  @!P5 SEL R92, R92, R27, P6 ;  /* 0x0000001b5c5cd207 */ /* 0x000fe40003000000 */
[----:B------:R-:W1:Y:S01]  /*ba90*/  SHFL.BFLY PT, R27, R84, 0x1, 0x1f ;  /* 0x0c201f00541b7f89 */ /* 0x000e6200000e0000 */
[C---:B0-----:R-:W-:Y:S02]  /*baa0*/  FSETP.GEU.AND P5, PT, R25.reuse, R20, PT ;  /* 0x000000141900720b */ /* 0x041fe40003fae000 */
[----:B------:R-:W-:-:S11]  /*bab0*/  FSETP.NAN.AND P6, PT, R25, R25, PT ;  /* 0x000000191900720b */ /* 0x000fd60003fc8000 */
[----:B------:R-:W-:-:S05]  /*bac0*/  @P5 FSEL R25, R25, R20, P6 ;  /* 0x0000001419195208 */ /* 0x000fca0003000000 */
[----:B------:R-:W0:Y:S01]  /*bad0*/  SHFL.BFLY PT, R20, R25, 0x1, 0x1f ;  /* 0x0c201f0019147f89 */ /* 0x000e2200000e0000 */
[C---:B-1----:R-:W-:Y:S02]  /*bae0*/  FSETP.GT.AND P5, PT, R84.reuse, R27, PT ;  /* 0x0000001b5400720b */ /* 0x042fe40003fa4000 */
[----:B------:R-:W-:-:S11]  /*baf0*/  FSETP.NAN.AND P6, PT, R84, R84, PT ;  /* 0x000000545400720b */ /* 0x000fd60003fc8000 */
[----:B------:R-:W-:Y:S02]  /*bb00*/  @!P5 SEL R84, R84, R27, P6 ;  /* 0x0000001b5454d207 */ /* 0x000fe40003000000 */
[C---:B0-----:R-:W-:Y:S02]  /*bb10*/  FSETP.GEU.AND P5, PT, R25.reuse, R20, PT ;  /* 0x000000141900720b */ /* 0x041fe40003fae000 */
[----:B------:R-:W-:-:S11]  /*bb20*/  FSETP.NAN.AND P6, PT, R25, R25, PT ;  /* 0x000000191900720b */ /* 0x000fd60003fc8000 */
[----:B------:R-:W-:Y:S02]  /*bb30*/  @P5 SEL R25, R25, R20, P6 ;  /* 0x0000001419195207 */ /* 0x000fe40003000000 */
[----:B------:R-:W-:-:S04]  /*bb40*/  LOP3.LUT P5, RZ, R125, 0xf, RZ, 0xc0, !PT ;  /* 0x0000000f7dff7812 */ /* 0x000fc800078ac0ff */
[----:B------:R-:W-:-:S13]  /*bb50*/  ISETP.LT.AND P3, PT, R125, 0x20, !P5 ;  /* 0x000000207d00780c */ /* 0x000fda0006f61270 */
[----:B------:R-:W-:Y:S04]  /*bb60*/  @P3 STS [R125.X4], R25 ;  /* 0x000000197d003388 */ /* 0x000fe80000004800 */
[----:B------:R-:W-:Y:S06]  /*bb70*/  BAR.SYNC.DEFER_BLOCKING 0x0 ;  /* 0x0000000000007b1d */ /* 0x000fec0000010000 */
[----:B------:R-:W0:Y:S04]  /*bb80*/  LDS R22, [RZ] ;  /* 0x00000000ff167984 */ /* 0x000e280000000800 */
[----:B------:R-:W1:Y:S01]  /*bb90*/  LDS R24, [0x40] ;  /* 0x00004000ff187984 */ /* 0x000e620000000800 */
[----:B0-----:R-:W0:Y:S08]  /*bba0*/  R2UR UR4, R22 ;  /* 0x00000000160473c2 */ /* 0x001e3000000e0000 */
[----:B-1----:R-:W1:Y:S01]  /*bbb0*/  R2UR UR5, R24 ;  /* 0x00000000180573c2 */ /* 0x002e6200000e0000 */
[----:B0-----:R-:W-:-:S02]  /*bbc0*/  MOV R28, UR4 ;  /* 0x00000004001c7c02 */ /* 0x001fc40008000f00 */
[----:B-1----:R-:W-:Y:S01]  /*bbd0*/  MOV R29, UR5 ;  /* 0x00000005001d7c02 */ /* 0x002fe20008000f00 */
[----:B------:R-:W-:Y:S01]  /*bbe0*/  BAR.SYNC.DEFER_BLOCKING 0x0 ;  /* 0x0000000000007b1d */ /* 0x000fe20000010000 */
[----:B------:R-:W-:-:S05]  /*bbf0*/  LOP3.LUT R26, R125, 0x1, RZ, 0xc0, !PT ;  /* 0x000000017d1a7812 */ /* 0x000fca00078ec0ff */
[----:B------:R-:W-:Y:S04]  /*bc00*/  STS.64 [RZ], R28 ;  /* 0x0000001cff007388 */ /* 0x000fe80000000a00 */
[----:B------:R-:W-:Y:S01]  /*bc10*/  BAR.SYNC.DEFER_BLOCKING 0x0 ;  /* 0x0000000000007b1d */ /* 0x000fe20000010000 */
[----:B------:R-:W-:-:S05]  /*bc20*/  LOP3.LUT P5, RZ, R125, 0x1f, RZ, 0xc0, !PT ;  /* 0x0000001f7dff7812 */ /* 0x000fca00078ac0ff */
[----:B------:R-:W-:Y:S04]  /*bc30*/  LDS R20, [R26.X4] ;  /* 0x000000001a147984 */ /* 0x000fe80000004800 */
[----:B------:R-:W-:Y:S01]  /*bc40*/  BAR.SYNC.DEFER_BLOCKING 0x0 ;  /* 0x0000000000007b1d */ /* 0x000fe20000010000 */
[----:B------:R-:W-:-:S05]  /*bc50*/  ISETP.GE.AND P6, PT, R125, 0x20, PT ;  /* 0x000000207d00780c */ /* 0x000fca0003fc6270 */
[----:B------:R-:W-:Y:S04]  /*bc60*/  @!P5 STS [R23], R92 ;  /* 0x0000005c1700d388 */ /* 0x000fe80000000800 */
[----:B------:R-:W-:Y:S04]  /*bc70*/  @!P5 STS [R23+0x40], R84 ;  /* 0x000040541700d388 */ /* 0x000fe80000000800 */
[----:B------:R-:W-:Y:S06]  /*bc80*/  BAR.SYNC.DEFER_BLOCKING 0x0 ;  /* 0x0000000000007b1d */ /* 0x000fec0000010000 */
[----:B------:R-:W0:Y:S04]  /*bc90*/  @!P6 LDS R21, [R125.X4] ;  /* 0x000000007d15e984 */ /* 0x000e280000004800 */
[----:B0-----:R-:W0:Y:S02]  /*bca0*/  SHFL.BFLY PT, R22, R21, 0x8, 0x1f ;  /* 0x0d001f0015167f89 */ /* 0x001e2400000e0000 */
[----:B0-----:R-:W-:-:S04]  /*bcb0*/  FSETP.GT.AND P5, PT, R21, R22, PT ;  /* 0x000000161500720b */ /* 0x001fc80003fa4000 */
[C---:B------:R-:W-:Y:S02]  /*bcc0*/  FSEL R22, R21.reuse, R22, P5 ;  /* 0x0000001615167208 */ /* 0x040fe40002800000 */
[----:B------:R-:W-:-:S04]  /*bcd0*/  FSETP.NAN.AND P5, PT, R21, R21, PT ;  /* 0x000000151500720b */ /* 0x000fc80003fa8000 */
[----:B------:R-:W-:-:S05]  /*bce0*/  FSEL R22, R21, R22, P5 ;  /* 0x0000001615167208 */ /* 0x000fca0002800000 */
[----:B------:R-:W0:Y:S01]  /*bcf0*/  SHFL.BFLY PT, R25, R22, 0x4, 0x1f ;  /* 0x0c801f0016197f89 */ /* 0x000e2200000e0000 */
[C---:B------:R-:W-:Y:S02]  /*bd00*/  FSETP.NAN.AND P6, PT, R22.reuse, R22, PT ;  /* 0x000000161600720b */ /* 0x040fe40003fc8000 */
[----:B0-----:R-:W-:-:S13]  /*bd10*/  FSETP.GT.AND P5, PT, R22, R25, PT ;  /* 0x000000191600720b */ /* 0x001fda0003fa4000 */
[----:B------:R-:W-:-:S05]  /*bd20*/  @!P5 FSEL R22, R22, R25, P6 ;  /* 0x000000191616d208 */ /* 0x000fca0003000000 */
[----:B------:R-:W0:Y:S01]  /*bd30*/  SHFL.BFLY PT, R23, R22, 0x2, 0x1f ;  /* 0x0c401f0016177f89 */ /* 0x000e2200000e0000 */
[C---:B------:R-:W-:Y:S02]  /*bd40*/  FSETP.NAN.AND P6, PT, R22.reuse, R22, PT ;  /* 0x000000161600720b */ /* 0x040fe40003fc8000 */
[----:B0-----:R-:W-:-:S13]  /*bd50*/  FSETP.GT.AND P5, PT, R22, R23, PT ;  /* 0x000000171600720b */ /* 0x001fda0003fa4000 */
[----:B------:R-:W-:-:S05]  /*bd60*/  @!P5 FSEL R22, R22, R23, P6 ;  /* 0x000000171616d208 */ /* 0x000fca0003000000 */
[----:B------:R-:W0:Y:S01]  /*bd70*/  SHFL.BFLY PT, R21, R22, 0x1, 0x1f ;  /* 0x0c201f0016157f89 */ /* 0x000e2200000e0000 */
[C---:B------:R-:W-:Y:S02]  /*bd80*/  FSETP.NAN.AND P6, PT, R22.reuse, R22, PT ;  /* 0x000000161600720b */ /* 0x040fe40003fc8000 */
[----:B0-----:R-:W-:-:S13]  /*bd90*/  FSETP.GT.AND P5, PT, R22, R21, PT ;  /* 0x000000151600720b */ /* 0x001fda0003fa4000 */
[----:B------:R-:W-:-:S05]  /*bda0*/  @!P5 SEL R22, R22, R21, P6 ;  /* 0x000000151616d207 */ /* 0x000fca0003000000 */
        /* <DEDUP_REMOVED lines=8> */
[----:B------:R-:W-:Y:S06]  /*be30*/  BAR.SYNC.DEFER_BLOCKING 0x0 ;  /* 0x0000000000007b1d */ /* 0x000fec0000010000 */
[----:B------:R-:W-:Y:S04]  /*be40*/  STS.64 [RZ], R28 ;  /* 0x0000001cff007388 */ /* 0x000fe80000000a00 */
[----:B------:R-:W-:Y:S06]  /*be50*/  BAR.SYNC.DEFER_BLOCKING 0x0 ;  /* 0x0000000000007b1d */ /* 0x000fec0000010000 */
[----:B------:R-:W0:Y:S01]  /*be60*/  LDS R21, [R26.X4] ;  /* 0x000000001a157984 */ /* 0x000e220000004800 */
[----:B------:R-:W-:-:S04]  /*be70*/  LOP3.LUT P5, RZ, R125, 0x1fe, RZ, 0xc0, !PT ;  /* 0x000001fe7dff7812 */ /* 0x000fc800078ac0ff */
[C---:B------:R-:W-:Y:S01]  /*be80*/  ISETP.LT.AND P5, PT, R79.reuse, 0x1010, !P5 ;  /* 0x000010104f00780c */ /* 0x040fe20006fa1270 */
[----:B------:R-:W-:Y:S01]  /*be90*/  IMAD.WIDE R22, R79, R40, c[0x0][0x178] ;  /* 0x00005e004f167625 */ /* 0x000fe200078e0228 */
[----:B------:R-:W-:Y:S02]  /*bea0*/  MOV R107, UR13 ;  /* 0x0000000d006b7c02 */ /* 0x000fe40008000f00 */
[----:B0-----:R-:W-:Y:S01]  /*beb0*/  F2FP.BF16.PACK_AB R24, R21, R20 ;  /* 0x000000141518723e */ /* 0x001fe200000010ff */
[----:B------:R-:W-:-:S03]  /*bec0*/  IMAD.WIDE R20, R79, R40, c[0x0][0x170] ;  /* 0x00005c004f147625 */ /* 0x000fc600078e0228 */
[C---:B------:R-:W-:Y:S02]  /*bed0*/  PRMT R25, R24.reuse, 0x7610, R25 ;  /* 0x0000761018197816 */ /* 0x040fe40000000019 */
[----:B------:R-:W-:-:S03]  /*bee0*/  PRMT R27, R24, 0x7632, R27 ;  /* 0x00007632181b7816 */ /* 0x000fc6000000001b */
[----:B------:R0:W-:Y:S04]  /*bef0*/  @P5 STG.E.U16 [R20.64], R25 ;  /* 0x0000001914005986 */ /* 0x0001e8000c10150a */
[----:B------:R1:W-:Y:S01]  /*bf00*/  @P5 STG.E.U16 [R22.64], R27 ;  /* 0x0000001b16005986 */ /* 0x0003e2000c10150a */
[----:B------:R-:W-:-:S03]  /*bf10*/  ISETP.LT.AND P5, PT, R107, 0x1010, !P0 ;  /* 0x000010106b00780c */ /* 0x000fc600047a1270 */
[----:B------:R-:W2:Y:S01]  /*bf20*/  LDL.LU.64 R106, [R1+0xd8] ;  /* 0x0000d800016a7983 */ /* 0x000ea20000300a00 */
[----:B0-----:R-:W-:Y:S01]  /*bf30*/  CS2R R20, SRZ ;  /* 0x0000000000147805 */ /* 0x001fe2000001ff00 */
[----:B-1----:R-:W-:-:S06]  /*bf40*/  CS2R R22, SRZ ;  /* 0x0000000000167805 */ /* 0x002fcc000001ff00 */
[----:B------:R-:W3:Y:S01]  /*bf50*/  @P4 LDG.E.EL.128 R20, [R104.64] ;  /* 0x0000000a68144981 */ /* 0x000ee2000c2e1d00 */
[----:B------:R-:W-:-:S04]  /*bf60*/  USHF.L.U32 UR12, UR8, 0x1, URZ ;  /* 0x00000001080c7899 */ /* 0x000fc8000800063f */
[----:B------:R-:W-:Y:S01]  /*bf70*/  UIADD3 UR9, UR12, 0x1, URZ ;  /* 0x000000010c097890 */ /* 0x000fe2000fffe03f */
[----:B------:R-:W-:Y:S01]  /*bf80*/  CS2R R64, SRZ ;  /* 0x0000000000407805 */ /* 0x000fe2000001ff00 */
[----:B------:R-:W-:-:S04]  /*bf90*/  CS2R R66, SRZ ;  /* 0x0000000000427805 */ /* 0x000fc8000001ff00 */
[----:B------:R-:W-:Y:S01]  /*bfa0*/  MOV R125, UR9 ;  /* 0x00000009007d7c02 */ /* 0x000fe20008000f00 */
[----:B------:R-:W-:Y:S01]  /*bfb0*/  CS2R R60, SRZ ;  /* 0x00000000003c7805 */ /* 0x000fe2000001ff00 */
[----:B------:R-:W-:Y:S01]  /*bfc0*/  CS2R R62, SRZ ;  /* 0x00000000003e7805 */ /* 0x000fe2000001ff00 */
[----:B------:R-:W-:Y:S02]  /*bfd0*/  LOP3.LUT R24, R0, 0x8, RZ, 0xfc, !PT ;  /* 0x0000000800187812 */ /* 0x000fe400078efcff */
[----:B------:R-:W-:Y:S01]  /*bfe0*/  MOV R43, UR8 ;  /* 0x00000008002b7c02 */ /* 0x000fe20008000f00 */
[----:B------:R-:W-:Y:S01]  /*bff0*/  CS2R R56, SRZ ;  /* 0x0000000000387805 */ /* 0x000fe2000001ff00 */
[----:B------:R-:W-:Y:S01]  /*c000*/  ISETP.LT.AND P6, PT, R125, 0x1010, !P0 ;  /* 0x000010107d00780c */ /* 0x000fe200047c1270 */
[----:B------:R-:W-:Y:S01]  /*c010*/  CS2R R58, SRZ ;  /* 0x00000000003a7805 */ /* 0x000fe2000001ff00 */
[----:B-----5:R0:W5:Y:S01]  /*c020*/  @P1 LDG.E.EL.128 R64, [R14.64] ;  /* 0x0000000a0e401981 */ /* 0x020162000c2e1d00 */
[----:B------:R-:W-:Y:S01]  /*c030*/  IMAD R43, R43, 0x1800, R24 ;  /* 0x000018002b2b7824 */ /* 0x000fe200078e0218 */
[----:B------:R-:W-:Y:S01]  /*c040*/  CS2R R26, SRZ ;  /* 0x00000000001a7805 */ /* 0x000fe2000001ff00 */
[----:B------:R-:W-:Y:S01]  /*c050*/  CS2R R24, SRZ ;  /* 0x0000000000187805 */ /* 0x000fe2000001ff00 */
[----:B------:R1:W5:Y:S01]  /*c060*/  @P1 LDG.E.EL.128 R60, [R12.64] ;  /* 0x0000000a0c3c1981 */ /* 0x000362000c2e1d00 */
[----:B------:R-:W-:Y:S01]  /*c070*/  CS2R R88, SRZ ;  /* 0x0000000000587805 */ /* 0x000fe2000001ff00 */
[----:B------:R-:W-:Y:S01]  /*c080*/  CS2R R90, SRZ ;  /* 0x00000000005a7805 */ /* 0x000fe2000001ff00 */
[----:B------:R-:W-:Y:S01]  /*c090*/  CS2R R84, SRZ ;  /* 0x0000000000547805 */ /* 0x000fe2000001ff00 */
[----:B------:R-:W-:Y:S01]  /*c0a0*/  CS2R R86, SRZ ;  /* 0x0000000000567805 */ /* 0x000fe2000001ff00 */
[----:B------:R-:W-:Y:S01]  /*c0b0*/  CS2R R80, SRZ ;  /* 0x0000000000507805 */ /* 0x000fe2000001ff00 */
[----:B------:R-:W-:Y:S01]  /*c0c0*/  CS2R R82, SRZ ;  /* 0x0000000000527805 */ /* 0x000fe2000001ff00 */
[----:B------:R-:W-:Y:S01]  /*c0d0*/  CS2R R76, SRZ ;  /* 0x00000000004c7805 */ /* 0x000fe2000001ff00 */
[----:B------:R-:W-:Y:S01]  /*c0e0*/  CS2R R78, SRZ ;  /* 0x00000000004e7805 */ /* 0x000fe2000001ff00 */
[----:B0-----:R-:W-:Y:S01]  /*c0f0*/  CS2R R14, SRZ ;  /* 0x00000000000e7805 */ /* 0x001fe2000001ff00 */
[----:B-1----:R-:W-:Y:S01]  /*c100*/  CS2R R12, SRZ ;  /* 0x00000000000c7805 */ /* 0x002fe2000001ff00 */
[----:B------:R-:W3:Y:S04]  /*c110*/  @P4 LDG.E.EL.128 R56, [R100.64] ;  /* 0x0000000a64384981 */ /* 0x000ee8000c2e1d00 */
[----:B------:R0:W5:Y:S04]  /*c120*/  @P6 LDG.E.EL.128 R24, [R102.64] ;  /* 0x0000000a66186981 */ /* 0x000168000c2e1d00 */
[----:B----4-:R0:W5:Y:S04]  /*c130*/  @P1 LDG.E.EL.128 R88, [R112.64] ;  /* 0x0000000a70581981 */ /* 0x010168000c2e1d00 */
[----:B------:R0:W5:Y:S04]  /*c140*/  @P2 LDG.E.EL.128 R84, [R94.64] ;  /* 0x0000000a5e542981 */ /* 0x000168000c2e1d00 */
[----:B------:R0:W5:Y:S04]  /*c150*/  @P2 LDG.E.EL.128 R80, [R110.64] ;  /* 0x0000000a6e502981 */ /* 0x000168000c2e1d00 */
[----:B------:R0:W5:Y:S04]  /*c160*/  @P2 LDG.E.EL.128 R76, [R108.64] ;  /* 0x0000000a6c4c2981 */ /* 0x000168000c2e1d00 */
[----:B--2---:R0:W5:Y:S01]  /*c170*/  @P2 LDG.E.EL.128 R12, [R106.64] ;  /* 0x0000000a6a0c2981 */ /* 0x004162000c2e1d00 */
[----:B------:R-:W-:-:S02]  /*c180*/  LOP3.LUT P3, RZ, R123, 0x20, RZ, 0xc0, !PT ;  /* 0x000000207bff7812 */ /* 0x000fc4000786c0ff */
[----:B------:R-:W-:Y:S01]  /*c190*/  MOV R45, UR8 ;  /* 0x00000008002d7c02 */ /* 0x000fe20008000f00 */
[----:B------:R-:W-:Y:S01]  /*c1a0*/  CS2R R68, SRZ ;  /* 0x0000000000447805 */ /* 0x000fe2000001ff00 */
[----:B------:R-:W-:-:S03]  /*c1b0*/  CS2R R70, SRZ ;  /* 0x0000000000467805 */ /* 0x000fc6000001ff00 */
[----:B------:R-:W-:Y:S01]  /*c1c0*/  IMAD R45, R45, 0x1800, R0 ;  /* 0x000018002d2d7824 */ /* 0x000fe200078e0200 */
[----:B------:R-:W-:Y:S01]  /*c1d0*/  CS2R R36, SRZ ;  /* 0x0000000000247805 */ /* 0x000fe2000001ff00 */
[----:B------:R-:W-:-:S03]  /*c1e0*/  CS2R R38, SRZ ;  /* 0x0000000000267805 */ /* 0x000fc6000001ff00 */
[C---:B------:R-:W-:Y:S01]  /*c1f0*/  IADD3 R41, R45.reuse, 0xc00, RZ ;  /* 0x00000c002d297810 */ /* 0x040fe20007ffe0ff */
[----:B------:R-:W-:Y:S01]  /*c200*/  IMAD.WIDE R44, R45, R40, c[0x0][0x160] ;  /* 0x000058002d2c7625 */ /* 0x000fe200078e0228 */
[----:B------:R3:W5:Y:S01]  /*c210*/  @P3 LDG.E.EL.128 R68, [R2.64] ;  /* 0x0000000a02443981 */ /* 0x000762000c2e1d00 */
[----:B------:R-:W-:-:S03]  /*c220*/  CS2R R46, SRZ ;  /* 0x00000000002e7805 */ /* 0x000fc6000001ff00 */
[----:B------:R1:W5:Y:S01]  /*c230*/  @P5 LDG.E.EL.128 R36, [R44.64] ;  /* 0x0000000a2c245981 */ /* 0x000362000c2e1d00 */
[----:B---3--:R-:W-:Y:S01]  /*c240*/  FMUL R3, R20, R20 ;  /* 0x0000001414037220 */ /* 0x008fe20000400000 */
[----:B------:R-:W-:-:S03]  /*c250*/  CS2R R32, SRZ ;  /* 0x0000000000207805 */ /* 0x000fc6000001ff00 */
[----:B------:R-:W-:Y:S01]  /*c260*/  FMUL R3, R3, R20 ;  /* 0x0000001403037220 */ /* 0x000fe20000400000 */
[----:B-1----:R-:W-:Y:S01]  /*c270*/  CS2R R44, SRZ ;  /* 0x00000000002c7805 */ /* 0x002fe2000001ff00 */
[----:B------:R-:W-:Y:S01]  /*c280*/  CS2R R34, SRZ ;  /* 0x0000000000227805 */ /* 0x000fe2000001ff00 */
[----:B------:R-:W-:Y:S01]  /*c290*/  CS2R R28, SRZ ;  /* 0x00000000001c7805 */ /* 0x000fe2000001ff00 */
[----:B------:R-:W-:Y:S01]  /*c2a0*/  CS2R R30, SRZ ;  /* 0x00000000001e7805 */ /* 0x000fe2000001ff00 */
[-C--:B------:R-:W-:Y:S01]  /*c2b0*/  IMAD.WIDE R42, R43, R40.reuse, c[0x0][0x160] ;  /* 0x000058002b2a7625 */ /* 0x080fe200078e0228 */
[----:B------:R-:W-:Y:S01]  /*c2c0*/  FFMA R3, R3, 0.044714998453855514526, R20 ;  /* 0x3d37271303037823 */ /* 0x000fe20000000014 */
[----:B------:R1:W5:Y:S02]  /*c2d0*/  @P3 LDG.E.EL.128 R44, [R8.64] ;  /* 0x0000000a082c3981 */ /* 0x000364000c2e1d00 */
[----:B------:R-:W-:Y:S01]  /*c2e0*/  IMAD.WIDE R40, R41, R40, c[0x0][0x160] ;  /* 0x0000580029287625 */ /* 0x000fe200078e0228 */
[----:B------:R-:W-:Y:S01]  /*c2f0*/  CS2R R72, SRZ ;  /* 0x0000000000487805 */ /* 0x000fe2000001ff00 */
[----:B------:R2:W5:Y:S01]  /*c300*/  @P5 LDG.E.EL.128 R32, [R42.64] ;  /* 0x0000000a2a205981 */ /* 0x000562000c2e1d00 */
[----:B------:R-:W-:-:S03]  /*c310*/  CS2R R74, SRZ ;  /* 0x00000000004a7805 */ /* 0x000fc6000001ff00 */
[----:B------:R3:W5:Y:S01]  /*c320*/  @P6 LDG.E.EL.128 R28, [R40.64] ;  /* 0x0000000a281c6981 */ /* 0x000762000c2e1d00 */
[----:B-1----:R-:W-:-:S03]  /*c330*/  FMUL R9, R3, 0.79788458347320556641 ;  /* 0x3f4c422a03097820 */ /* 0x002fc60000400000 */
[----:B------:R1:W5:Y:S01]  /*c340*/  @P3 LDG.E.EL.128 R72, [R4.64] ;  /* 0x0000000a04483981 */ /* 0x000362000c2e1d00 */
[----:B--2---:R-:W-:Y:S01]  /*c350*/  CS2R R42, SRZ ;  /* 0x00000000002a7805 */ /* 0x004fe2000001ff00 */
[----:B------:R-:W-:Y:S01]  /*c360*/  FADD.FTZ R8, |R9|, -RZ ;  /* 0x800000ff09087221 */ /* 0x000fe20000010200 */
[----:B---3--:R-:W-:Y:S01]  /*c370*/  CS2R R40, SRZ ;  /* 0x0000000000287805 */ /* 0x008fe2000001ff00 */
[----:B------:R-:W-:Y:S01]  /*c380*/  CS2R R52, SRZ ;  /* 0x0000000000347805 */ /* 0x000fe2000001ff00 */
[----:B------:R-:W-:Y:S01]  /*c390*/  CS2R R54, SRZ ;  /* 0x0000000000367805 */ /* 0x000fe2000001ff00 */
[----:B------:R-:W-:Y:S01]  /*c3a0*/  CS2R R48, SRZ ;  /* 0x0000000000307805 */ /* 0x000fe2000001ff00 */
[----:B------:R-:W-:Y:S02]  /*c3b0*/  CS2R R50, SRZ ;  /* 0x0000000000327805 */ /* 0x000fe4000001ff00 */
[----:B------:R2:W5:Y:S01]  /*c3c0*/  @P3 LDG.E.EL.128 R40, [R6.64] ;  /* 0x0000000a06283981 */ /* 0x000562000c2e1d00 */
[----:B------:R-:W-:Y:S01]  /*c3d0*/  FSETP.GE.AND P3, PT, R8, 0.60000002384185791016, PT ;  /* 0x3f19999a0800780b */ /* 0x000fe20003f66000 */
[-C--:B------:R-:W-:Y:S01]  /*c3e0*/  FMUL R2, R21, R21.reuse ;  /* 0x0000001515027220 */ /* 0x080fe20000400000 */
[----:B------:R-:W-:Y:S01]  /*c3f0*/  FMUL R3, R22, R22 ;  /* 0x0000001616037220 */ /* 0x000fe20000400000 */
[----:B------:R3:W5:Y:S02]  /*c400*/  @P4 LDG.E.EL.128 R52, [R18.64] ;  /* 0x0000000a12344981 */ /* 0x000764000c2e1d00 */
[----:B-1----:R-:W-:-:S02]  /*c410*/  FMUL R4, R2, R21 ;  /* 0x0000001502047220 */ /* 0x002fc40000400000 */
[----:B------:R1:W5:Y:S01]  /*c420*/  @P4 LDG.E.EL.128 R48, [R16.64] ;  /* 0x0000000a10304981 */ /* 0x000362000c2e1d00 */
[-C--:B------:R-:W-:Y:S01]  /*c430*/  FMUL R2, R23, R23.reuse ;  /* 0x0000001717027220 */ /* 0x080fe20000400000 */
[----:B------:R-:W-:Y:S01]  /*c440*/  FMUL R3, R3, R22 ;  /* 0x0000001603037220 */ /* 0x000fe20000400000 */
[----:B------:R-:W-:Y:S01]  /*c450*/  FFMA R4, R4, 0.044714998453855514526, R21 ;  /* 0x3d37271304047823 */ /* 0x000fe20000000015 */
[----:B---3--:R-:W-:Y:S01]  /*c460*/  CS2R R18, SRZ ;  /* 0x0000000000127805 */ /* 0x008fe2000001ff00 */
[----:B-1----:R-:W-:Y:S01]  /*c470*/  CS2R R16, SRZ ;  /* 0x0000000000107805 */ /* 0x002fe2000001ff00 */
[----:B------:R-:W-:Y:S01]  /*c480*/  BSSY B0, `(.L_x_192) ;  /* 0x000001a000007945 */ /* 0x000fe20003800000 */
[----:B------:R-:W-:Y:S01]  /*c490*/  FMUL R5, R56, R56 ;  /* 0x0000003838057220 */ /* 0x000fe20000400000 */
[----:B--2---:R-:W-:Y:S01]  /*c4a0*/  FMUL R6, R2, R23 ;  /* 0x0000001702067220 */ /* 0x004fe20000400000 */
[----:B------:R-:W-:Y:S02]  /*c4b0*/  FFMA R7, R3, 0.044714998453855514526, R22 ;  /* 0x3d37271303077823 */ /* 0x000fe40000000016 */
[----:B------:R1:W5:Y:S02]  /*c4c0*/  @P1 LDG.E.EL.128 R16, [R10.64] ;  /* 0x0000000a0a101981 */ /* 0x000364000c2e1d00 */
[----:B-1----:R-:W-:Y:S01]  /*c4d0*/  FMUL R11, R4, 0.79788458347320556641 ;  /* 0x3f4c422a040b7820 */ /* 0x002fe20000400000 */
[----:B------:R-:W-:Y:S05]  /*c4e0*/  @!P3 BRA `(.L_x_193) ;  /* 0x000000b00000b947 */ /* 0x000fea0003800000 */
[----:B0-----:R-:W-:Y:S01]  /*c4f0*/  FMUL R2, R8, 2.8853900432586669922 ;  /* 0x4038aa3b08027820 */ /* 0x001fe20000400000 */
[----:B------:R-:W-:-:S02]  /*c500*/  MOV R4, 0x3f800000 ;  /* 0x3f80000000047802 */ /* 0x000fc40000000f00 */
        /* <DEDUP_REMOVED lines=9> */
.L_x_193:
[----:B0-----:R-:W-:Y:S01]  /*c5a0*/  MOV R2, 0x3c80f082 ;  /* 0x3c80f08200027802 */ /* 0x001fe20000000f00 */
[----:B------:R-:W-:-:S04]  /*c5b0*/  FMUL R3, R9, R9 ;  /* 0x0000000909037220 */ /* 0x000fc80000400000 */
[----:B------:R-:W-:-:S04]  /*c5c0*/  FFMA.FTZ R2, R3, R2, -0.052303962409496307373 ;  /* 0xbd563cae03027423 */ /* 0x000fc80000010002 */
[----:B------:R-:W-:-:S04]  /*c5d0*/  FFMA.FTZ R2, R3, R2, 0.1331529766321182251 ;  /* 0x3e08594103027423 */ /* 0x000fc80000010002 */
[----:B------:R-:W-:-:S04]  /*c5e0*/  FFMA.FTZ R2, R3, R2, -0.33332768082618713379 ;  /* 0xbeaaa9ed03027423 */ /* 0x000fc80000010002 */
[----:B------:R-:W-:-:S04]  /*c5f0*/  FFMA.FTZ R2, R3, R2, RZ ;  /* 0x0000000203027223 */ /* 0x000fc800000100ff */
[----:B------:R-:W-:-:S05]  /*c600*/  FFMA.FTZ R2, R9, R2, R9 ;  /* 0x0000000209027223 */ /* 0x000fca0000010009 */
[----:B------:R0:W-:Y:S02]  /*c610*/  STL [R1+0x20], R2 ;  /* 0x0000200201007387 */ /* 0x0001e40000100800 */
.L_x_194:
[----:B------:R-:W-:Y:S05]  /*c620*/  BSYNC B0 ;  /* 0x0000000000007941 */ /* 0x000fea0003800000 */
.L_x_192:
[----:B------:R-:W-:Y:S01]  /*c630*/  FADD.FTZ R9, |R11|, -RZ ;  /* 0x800000ff0b097221 */ /* 0x000fe20000010200 */
[----:B------:R-:W-:Y:S01]  /*c640*/  BSSY B0, `(.L_x_195) ;  /* 0x000001a000007945 */ /* 0x000fe20003800000 */
[----:B------:R-:W-:Y:S01]  /*c650*/  FFMA R8, R6, 0.044714998453855514526, R23 ;  /* 0x3d37271306087823 */ /* 0x000fe20000000017 */
[----:B------:R-:W-:Y:S01]  /*c660*/  FMUL R5, R5, R56 ;  /* 0x0000003805057220 */ /* 0x000fe20000400000 */
[----:B------:R-:W-:Y:S01]  /*c670*/  FMUL R7, R7, 0.79788458347320556641 ;  /* 0x3f4c422a07077820 */ /* 0x000fe20000400000 */
        /* <DEDUP_REMOVED lines=14> */
.L_x_196:
        /* <DEDUP_REMOVED lines=8> */
.L_x_197:
[----:B------:R-:W-:Y:S05]  /*c7e0*/  BSYNC B0 ;  /* 0x0000000000007941 */ /* 0x000fea0003800000 */
.L_x_195:
        /* <DEDUP_REMOVED lines=19> */
.L_x_199:
        /* <DEDUP_REMOVED lines=8> */
.L_x_200:
[----:B------:R-:W-:Y:S05]  /*c9a0*/  BSYNC B0 ;  /* 0x0000000000007941 */ /* 0x000fea0003800000 */
.L_x_198:
        /* <DEDUP_REMOVED lines=19> */
.L_x_202:
        /* <DEDUP_REMOVED lines=8> */
.L_x_203:
[----:B------:R-:W-:Y:S05]  /*cb60*/  BSYNC B0 ;  /* 0x0000000000007941 */ /* 0x000fea0003800000 */
.L_x_201:
[----:B------:R-:W-:Y:S01]  /*cb70*/  FADD.FTZ R10, |R9|, -RZ ;  /* 0x800000ff090a7221 */ /* 0x000fe20000010200 */
[----:B------:R-:W-:Y:S01]  /*cb80*/  BSSY B0, `(.L_x_204) ;  /* 0x000001a000007945 */ /* 0x000fe20003800000 */
[----:B------:R-:W-:Y:S01]  /*cb90*/  FFMA R8, R5, 0.044714998453855514526, R58 ;  /* 0x3d37271305087823 */ /* 0x000fe2000000003a */
[----:B------:R-:W-:Y:S01]  /*cba0*/  FMUL R6, R6, R59 ;  /* 0x0000003b06067220 */ /* 0x000fe20000400000 */
[----:B------:R-:W-:Y:S01]  /*cbb0*/  FMUL R7, R7, 0.79788458347320556641 ;  /* 0x3f4c422a07077820 */ /* 0x000fe20000400000 */
[----:B------:R-:W-:Y:S01]  /*cbc0*/  FSETP.GE.AND P3, PT, R10, 0.60000002384185791016, PT ;  /* 0x3f19999a0a00780b */ /* 0x000fe20003f66000 */
[----:B-----5:R-:W-:-:S12]  /*cbd0*/  FMUL R5, R52, R52 ;  /* 0x0000003434057220 */ /* 0x020fd80000400000 */
        /* <DEDUP_REMOVED lines=12> */
.L_x_205:
        /* <DEDUP_REMOVED lines=8> */
.L_x_206:
[----:B------:R-:W-:Y:S05]  /*cd20*/  BSYNC B0 ;  /* 0x0000000000007941 */ /* 0x000fea0003800000 */
.L_x_204:
        /* <DEDUP_REMOVED lines=19> */
.L_x_208:
        /* <DEDUP_REMOVED lines=8> */
.L_x_209:
[----:B------:R-:W-:Y:S05]  /*cee0*/  BSYNC B0 ;  /* 0x0000000000007941 */ /* 0x000fea0003800000 */
.L_x_207:
        /* <DEDUP_REMOVED lines=19> */
.L_x_211:
        /* <DEDUP_REMOVED lines=8> */
.L_x_212:
[----:B------:R-:W-:Y:S05]  /*d0a0*/  BSYNC B0 ;  /* 0x0000000000007941 */ /* 0x000fea0003800000 */
.L_x_210:
        /* <DEDUP_REMOVED lines=19> */
.L_x_214:
        /* <DEDUP_REMOVED lines=8> */
.L_x_215:
[----:B------:R-:W-:Y:S05]  /*d260*/  BSYNC B0 ;  /* 0x0000000000007941 */ /* 0x000fea0003800000 */
.L_x_213:
[----:B------:R-:W-:Y:S01]  /*d270*/  FADD.FTZ R11, |R4|, -RZ ;  /* 0x800000ff040b7221 */ /* 0x000fe20000010200 */
[----:B------:R-:W-:Y:S01]  /*d280*/  BSSY B0, `(.L_x_216) ;  /* 0x000001a000007945 */ /* 0x000fe20003800000 */
[----:B------:R-:W-:Y:S01]  /*d290*/  FMUL R3, R9, 0.79788458347320556641 ;  /* 0x3f4c422a09037820 */ /* 0x000fe20000400000 */
[----:B------:R-:W-:Y:S01]  /*d2a0*/  FMUL R8, R8, R55 ;  /* 0x0000003708087220 */ /* 0x000fe20000400000 */
[----:B------:R-:W-:Y:S01]  /*d2b0*/  FFMA R10, R7, 0.044714998453855514526, R54 ;  /* 0x3d372713070a7823 */ /* 0x000fe20000000036 */
        /* <DEDUP_REMOVED lines=14> */
.L_x_217:
        /* <DEDUP_REMOVED lines=8> */
.L_x_218:
[----:B------:R-:W-:Y:S05]  /*d420*/  BSYNC B0 ;  /* 0x0000000000007941 */ /* 0x000fea0003800000 */
.L_x_216:
        /* <DEDUP_REMOVED lines=19> */
.L_x_220:
        /* <DEDUP_REMOVED lines=8> */
.L_x_221:
[----:B------:R-:W-:Y:S05]  /*d5e0*/  BSYNC B0 ;  /* 0x0000000000007941 */ /* 0x000fea0003800000 */
.L_x_219:
        /* <DEDUP_REMOVED lines=19> */
.L_x_223:
        /* <DEDUP_REMOVED lines=8> */
.L_x_224:
[----:B------:R-:W-:Y:S05]  /*d7a0*/  BSYNC B0 ;  /* 0x0000000000007941 */ /* 0x000fea0003800000 */
.L_x_222:
        /* <DEDUP_REMOVED lines=19> */
.L_x_226:
        /* <DEDUP_REMOVED lines=8> */
.L_x_227:
[----:B------:R-:W-:Y:S05]  /*d960*/  BSYNC B0 ;  /* 0x0000000000007941 */ /* 0x000fea0003800000 */
.L_x_225:
        /* <DEDUP_REMOVED lines=19> */
.L_x_229:
        /* <DEDUP_REMOVED lines=8> */
.L_x_230:
[----:B------:R-:W-:Y:S05]  /*db20*/  BSYNC B0 ;  /* 0x0000000000007941 */ /* 0x000fea0003800000 */
.L_x_228:
        /* <DEDUP_REMOVED lines=19> */
.L_x_232:
        /* <DEDUP_REMOVED lines=8> */
.L_x_233:
[----:B------:R-:W-:Y:S05]  /*dce0*/  BSYNC B0 ;  /* 0x0000000000007941 */ /* 0x000fea0003800000 */
.L_x_231:
        /* <DEDUP_REMOVED lines=19> */
.L_x_235:
        /* <DEDUP_REMOVED lines=8> */
.L_x_236:
[----:B------:R-:W-:Y:S05]  /*dea0*/  BSYNC B0 ;  /* 0x0000000000007941 */ /* 0x000fea0003800000 */
.L_x_234:
        /* <DEDUP_REMOVED lines=19> */
.L_x_238:
        /* <DEDUP_REMOVED lines=8> */
.L_x_239:
[----:B------:R-:W-:Y:S05]  /*e060*/  BSYNC B0 ;  /* 0x0000000000007941 */ /* 0x000fea0003800000 */
.L_x_237:
        /* <DEDUP_REMOVED lines=19> */
.L_x_241:
        /* <DEDUP_REMOVED lines=8> */
.L_x_242:
[----:B------:R-:W-:Y:S05]  /*e220*/  BSYNC B0 ;  /* 0x0000000000007941 */ /* 0x000fea0003800000 */
.L_x_240:
        /* <DEDUP_REMOVED lines=17> */
[----:B------:R0:W-:Y:S01]  /*e340*/  STL [R1], R2 ;  /* 0x0000000201007387 */ /* 0x0001e20000100800 */
[----:B------:R-:W-:Y:S05]  /*e350*/  BRA `(.L_x_245) ;  /* 0x0000008000007947 */ /* 0x000fea0003800000 */
.L_x_244:
[----:B0-----:R-:W-:Y:S01]  /*e360*/  MOV R2, 0x3c80f082 ;  /* 0x3c80f08200027802 */ /* 0x001fe20000000f00 */
[----:B------:R-:W-:-:S04]  /*e370*/  FMUL R5, R3, R3 ;  /* 0x0000000303057220 */ /* 0x000fc80000400000 */
[----:B------:R-:W-:-:S04]  /*e380*/  FFMA.FTZ R2, R5, R2, -0.052303962409496307373 ;  /* 0xbd563cae05027423 */ /* 0x000fc80000010002 */
[----:B------:R-:W-:-:S04]  /*e390*/  FFMA.FTZ R2, R5, R2, 0.1331529766321182251 ;  /* 0x3e08594105027423 */ /* 0x000fc80000010002 */
[----:B------:R-:W-:-:S04]  /*e3a0*/  FFMA.FTZ R2, R5, R2, -0.33332768082618713379 ;  /* 0xbeaaa9ed05027423 */ /* 0x000fc80000010002 */
[----:B------:R-:W-:-:S04]  /*e3b0*/  FFMA.FTZ R2, R5, R2, RZ ;  /* 0x0000000205027223 */ /* 0x000fc800000100ff */
[----:B------:R-:W-:-:S05]  /*e3c0*/  FFMA.FTZ R2, R3, R2, R3 ;  /* 0x0000000203027223 */ /* 0x000fca0000010003 */
[----:B------:R0:W-:Y:S02]  /*e3d0*/  STL [R1], R2 ;  /* 0x0000000201007387 */ /* 0x0001e40000100800 */
.L_x_245:
[----:B------:R-:W-:Y:S05]  /*e3e0*/  BSYNC B0 ;  /* 0x0000000000007941 */ /* 0x000fea0003800000 */
.L_x_243:
        /* <DEDUP_REMOVED lines=19> */
.L_x_247:
        /* <DEDUP_REMOVED lines=8> */
.L_x_248:
[----:B------:R-:W-:Y:S05]  /*e5a0*/  BSYNC B0 ;  /* 0x0000000000007941 */ /* 0x000fea0003800000 */
.L_x_246:
        /* <DEDUP_REMOVED lines=19> */
.L_x_250:
        /* <DEDUP_REMOVED lines=8> */
.L_x_251:
[----:B------:R-:W-:Y:S05]  /*e760*/  BSYNC B0 ;  /* 0x0000000000007941 */ /* 0x000fea0003800000 */
.L_x_249:
        /* <DEDUP_REMOVED lines=19> */
.L_x_253:
        /* <DEDUP_REMOVED lines=8> */
.L_x_254:
[----:B------:R-:W-:Y:S05]  /*e920*/  BSYNC B0 ;  /* 0x0000000000007941 */ /* 0x000fea0003800000 */
.L_x_252:
        /* <DEDUP_REMOVED lines=18> */
.L_x_256:
[----:B0-----:R-:W-:Y:S01]  /*ea50*/  MOV R2, 0x3c80f082 ;  /* 0x3c80f08200027802 */ /* 0x001fe20000000f00 */
[----:B------:R-:W-:-:S04]  /*ea60*/  FMUL R5, R123, R123 ;  /* 0x0000007b7b057220 */ /* 0x000fc80000400000 */
[----:B------:R-:W-:-:S04]  /*ea70*/  FFMA.FTZ R2, R5, R2, -0.052303962409496307373 ;  /* 0xbd563cae05027423 */ /* 0x000fc80000010002 */
[----:B------:R-:W-:-:S04]  /*ea80*/  FFMA.FTZ R2, R5, R2, 0.1331529766321182251 ;  /* 0x3e08594105027423 */ /* 0x000fc80000010002 */
[----:B------:R-:W-:-:S04]  /*ea90*/  FFMA.FTZ R2, R5, R2, -0.33332768082618713379 ;  /* 0xbeaaa9ed05027423 */ /* 0x000fc80000010002 */
[----:B------:R-:W-:-:S04]  /*eaa0*/  FFMA.FTZ R2, R5, R2, RZ ;  /* 0x0000000205027223 */ /* 0x000fc800000100ff */
[----:B------:R-:W-:Y:S02]  /*eab0*/  FFMA.FTZ R123, R123, R2, R123 ;  /* 0x000000027b7b7223 */ /* 0x000fe4000001007b */
.L_x_257:
[----:B------:R-:W-:Y:S05]  /*eac0*/  BSYNC B0 ;  /* 0x0000000000007941 */ /* 0x000fea0003800000 */
.L_x_255:
        /* <DEDUP_REMOVED lines=18> */
.L_x_259:
[----:B------:R-:W-:Y:S01]  /*ebf0*/  MOV R2, 0x3c80f082 ;  /* 0x3c80f08200027802 */ /* 0x000fe20000000f00 */
[----:B------:R-:W-:-:S04]  /*ec00*/  FMUL R3, R122, R122 ;  /* 0x0000007a7a037220 */ /* 0x000fc80000400000 */
[----:B------:R-:W-:-:S04]  /*ec10*/  FFMA.FTZ R2, R3, R2, -0.052303962409496307373 ;  /* 0xbd563cae03027423 */ /* 0x000fc80000010002 */
[----:B------:R-:W-:-:S04]  /*ec20*/  FFMA.FTZ R2, R3, R2, 0.1331529766321182251 ;  /* 0x3e08594103027423 */ /* 0x000fc80000010002 */
[----:B------:R-:W-:-:S04]  /*ec30*/  FFMA.FTZ R2, R3, R2, -0.33332768082618713379 ;  /* 0xbeaaa9ed03027423 */ /* 0x000fc80000010002 */
[----:B------:R-:W-:-:S04]  /*ec40*/  FFMA.FTZ R3, R3, R2, RZ ;  /* 0x0000000203037223 */ /* 0x000fc800000100ff */
[----:B------:R-:W-:Y:S02]  /*ec50*/  FFMA.FTZ R122, R122, R3, R122 ;  /* 0x000000037a7a7223 */ /* 0x000fe4000001007a */
.L_x_260:
[----:B------:R-:W-:Y:S05]  /*ec60*/  BSYNC B0 ;  /* 0x0000000000007941 */ /* 0x000fea0003800000 */
.L_x_258:
        /* <DEDUP_REMOVED lines=18> */
.L_x_262:
[----:B------:R-:W-:Y:S01]  /*ed90*/  MOV R2, 0x3c80f082 ;  /* 0x3c80f08200027802 */ /* 0x000fe20000000f00 */
[----:B------:R-:W-:-:S04]  /*eda0*/  FMUL R5, R121, R121 ;  /* 0x0000007979057220 */ /* 0x000fc80000400000 */
[----:B------:R-:W-:-:S04]  /*edb0*/  FFMA.FTZ R2, R5, R2, -0.052303962409496307373 ;  /* 0xbd563cae05027423 */ /* 0x000fc80000010002 */
[----:B------:R-:W-:-:S04]  /*edc0*/  FFMA.FTZ R2, R5, R2, 0.1331529766321182251 ;  /* 0x3e08594105027423 */ /* 0x000fc80000010002 */
[----:B------:R-:W-:-:S04]  /*edd0*/  FFMA.FTZ R2, R5, R2, -0.33332768082618713379 ;  /* 0xbeaaa9ed05027423 */ /* 0x000fc80000010002 */
[----:B------:R-:W-:-:S04]  /*ede0*/  FFMA.FTZ R2, R5, R2, RZ ;  /* 0x0000000205027223 */ /* 0x000fc800000100ff */
[----:B------:R-:W-:Y:S02]  /*edf0*/  FFMA.FTZ R121, R121, R2, R121 ;  /* 0x0000000279797223 */ /* 0x000fe40000010079 */
.L_x_263:
[----:B------:R-:W-:Y:S05]  /*ee00*/  BSYNC B0 ;  /* 0x0000000000007941 */ /* 0x000fea0003800000 */
.L_x_261:
        /* <DEDUP_REMOVED lines=18> */
.L_x_265:
[----:B------:R-:W-:Y:S01]  /*ef30*/  MOV R2, 0x3c80f082 ;  /* 0x3c80f08200027802 */ /* 0x000fe20000000f00 */
[----:B------:R-:W-:-:S04]  /*ef40*/  FMUL R7, R120, R120 ;  /* 0x0000007878077220 */ /* 0x000fc80000400000 */
[----:B------:R-:W-:-:S04]  /*ef50*/  FFMA.FTZ R2, R7, R2, -0.052303962409496307373 ;  /* 0xbd563cae07027423 */ /* 0x000fc80000010002 */
[----:B------:R-:W-:-:S04]  /*ef60*/  FFMA.FTZ R2, R7, R2, 0.1331529766321182251 ;  /* 0x3e08594107027423 */ /* 0x000fc80000010002 */
[----:B------:R-:W-:-:S04]  /*ef70*/  FFMA.FTZ R2, R7, R2, -0.33332768082618713379 ;  /* 0xbeaaa9ed07027423 */ /* 0x000fc80000010002 */
[----:B------:R-:W-:-:S04]  /*ef80*/  FFMA.FTZ R7, R7, R2, RZ ;  /* 0x0000000207077223 */ /* 0x000fc800000100ff */
[----:B------:R-:W-:Y:S02]  /*ef90*/  FFMA.FTZ R120, R120, R7, R120 ;  /* 0x0000000778787223 */ /* 0x000fe40000010078 */
.L_x_266:
[----:B------:R-:W-:Y:S05]  /*efa0*/  BSYNC B0 ;  /* 0x0000000000007941 */ /* 0x000fea0003800000 */
.L_x_264:
        /* <DEDUP_REMOVED lines=18> */
.L_x_268:
[----:B------:R-:W-:Y:S01]  /*f0d0*/  MOV R2, 0x3c80f082 ;  /* 0x3c80f08200027802 */ /* 0x000fe20000000f00 */
[----:B------:R-:W-:-:S04]  /*f0e0*/  FMUL R7, R119, R119 ;  /* 0x0000007777077220 */ /* 0x000fc80000400000 */
[----:B------:R-:W-:-:S04]  /*f0f0*/  FFMA.FTZ R2, R7, R2, -0.052303962409496307373 ;  /* 0xbd563cae07027423 */ /* 0x000fc80000010002 */
[----:B------:R-:W-:-:S04]  /*f100*/  FFMA.FTZ R2, R7, R2, 0.1331529766321182251 ;  /* 0x3e08594107027423 */ /* 0x000fc80000010002 */
[----:B------:R-:W-:-:S04]  /*f110*/  FFMA.FTZ R2, R7, R2, -0.33332768082618713379 ;  /* 0xbeaaa9ed07027423 */ /* 0x000fc80000010002 */
[----:B------:R-:W-:-:S04]  /*f120*/  FFMA.FTZ R2, R7, R2, RZ ;  /* 0x0000000207027223 */ /* 0x000fc800000100ff */
[----:B------:R-:W-:Y:S02]  /*f130*/  FFMA.FTZ R119, R119, R2, R119 ;  /* 0x0000000277777223 */ /* 0x000fe40000010077 */
.L_x_269:
[----:B------:R-:W-:Y:S05]  /*f140*/  BSYNC B0 ;  /* 0x0000000000007941 */ /* 0x000fea0003800000 */
.L_x_267:
        /* <DEDUP_REMOVED lines=18> */
.L_x_271:
[----:B------:R-:W-:Y:S01]  /*f270*/  MOV R2, 0x3c80f082 ;  /* 0x3c80f08200027802 */ /* 0x000fe20000000f00 */
[----:B------:R-:W-:-:S04]  /*f280*/  FMUL R9, R3, R3 ;  /* 0x0000000303097220 */ /* 0x000fc80000400000 */
[----:B------:R-:W-:-:S04]  /*f290*/  FFMA.FTZ R2, R9, R2, -0.052303962409496307373 ;  /* 0xbd563cae09027423 */ /* 0x000fc80000010002 */
[----:B------:R-:W-:-:S04]  /*f2a0*/  FFMA.FTZ R2, R9, R2, 0.1331529766321182251 ;  /* 0x3e08594109027423 */ /* 0x000fc80000010002 */
[----:B------:R-:W-:-:S04]  /*f2b0*/  FFMA.FTZ R2, R9, R2, -0.33332768082618713379 ;  /* 0xbeaaa9ed09027423 */ /* 0x000fc80000010002 */
[----:B------:R-:W-:-:S04]  /*f2c0*/  FFMA.FTZ R2, R9, R2, RZ ;  /* 0x0000000209027223 */ /* 0x000fc800000100ff */
[----:B------:R-:W-:Y:S02]  /*f2d0*/  FFMA.FTZ R118, R3, R2, R3 ;  /* 0x0000000203767223 */ /* 0x000fe40000010003 */
.L_x_272:
[----:B------:R-:W-:Y:S05]  /*f2e0*/  BSYNC B0 ;  /* 0x0000000000007941 */ /* 0x000fea0003800000 */
.L_x_270:
        /* <DEDUP_REMOVED lines=18> */
.L_x_274:
[----:B------:R-:W-:Y:S01]  /*f410*/  MOV R2, 0x3c80f082 ;  /* 0x3c80f08200027802 */ /* 0x000fe20000000f00 */
[----:B------:R-:W-:-:S04]  /*f420*/  FMUL R7, R4, R4 ;  /* 0x0000000404077220 */ /* 0x000fc80000400000 */
[----:B------:R-:W-:-:S04]  /*f430*/  FFMA.FTZ R2, R7, R2, -0.052303962409496307373 ;  /* 0xbd563cae07027423 */ /* 0x000fc80000010002 */
[----:B------:R-:W-:-:S04]  /*f440*/  FFMA.FTZ R2, R7, R2, 0.1331529766321182251 ;  /* 0x3e08594107027423 */ /* 0x000fc80000010002 */
[----:B------:R-:W-:-:S04]  /*f450*/  FFMA.FTZ R2, R7, R2, -0.33332768082618713379 ;  /* 0xbeaaa9ed07027423 */ /* 0x000fc80000010002 */
[----:B------:R-:W-:-:S04]  /*f460*/  FFMA.FTZ R7, R7, R2, RZ ;  /* 0x0000000207077223 */ /* 0x000fc800000100ff */
[----:B------:R-:W-:Y:S02]  /*f470*/  FFMA.FTZ R117, R4, R7, R4 ;  /* 0x0000000704757223 */ /* 0x000fe40000010004 */
.L_x_275:
[----:B------:R-:W-:Y:S05]  /*f480*/  BSYNC B0 ;  /* 0x0000000000007941 */ /* 0x000fea0003800000 */
.L_x_273:
        /* <DEDUP_REMOVED lines=18> */
.L_x_277:
[----:B------:R-:W-:Y:S01]  /*f5b0*/  MOV R2, 0x3c80f082 ;  /* 0x3c80f08200027802 */ /* 0x000fe20000000f00 */
[----:B------:R-:W-:-:S04]  /*f5c0*/  FMUL R9, R5, R5 ;  /* 0x0000000505097220 */ /* 0x000fc80000400000 */
[----:B------:R-:W-:-:S04]  /*f5d0*/  FFMA.FTZ R2, R9, R2, -0.052303962409496307373 ;  /* 0xbd563cae09027423 */ /* 0x000fc80000010002 */
[----:B------:R-:W-:-:S04]  /*f5e0*/  FFMA.FTZ R2, R9, R2, 0.1331529766321182251 ;  /* 0x3e08594109027423 */ /* 0x000fc80000010002 */
[----:B------:R-:W-:-:S04]  /*f5f0*/  FFMA.FTZ R2, R9, R2, -0.33332768082618713379 ;  /* 0xbeaaa9ed09027423 */ /* 0x000fc80000010002 */
[----:B------:R-:W-:-:S04]  /*f600*/  FFMA.FTZ R2, R9, R2, RZ ;  /* 0x0000000209027223 */ /* 0x000fc800000100ff */
[----:B------:R-:W-:Y:S02]  /*f610*/  FFMA.FTZ R116, R5, R2, R5 ;  /* 0x0000000205747223 */ /* 0x000fe40000010005 */
.L_x_278:
[----:B------:R-:W-:Y:S05]  /*f620*/  BSYNC B0 ;  /* 0x0000000000007941 */ /* 0x000fea0003800000 */
.L_x_276:
        /* <DEDUP_REMOVED lines=18> */
.L_x_280:
[----:B------:R-:W-:Y:S01]  /*f750*/  MOV R2, 0x3c80f082 ;  /* 0x3c80f08200027802 */ /* 0x000fe20000000f00 */
[----:B------:R-:W-:-:S04]  /*f760*/  FMUL R5, R6, R6 ;  /* 0x0000000606057220 */ /* 0x000fc80000400000 */
[----:B------:R-:W-:-:S04]  /*f770*/  FFMA.FTZ R2, R5, R2, -0.052303962409496307373 ;  /* 0xbd563cae05027423 */ /* 0x000fc80000010002 */
[----:B------:R-:W-:-:S04]  /*f780*/  FFMA.FTZ R2, R5, R2, 0.1331529766321182251 ;  /* 0x3e08594105027423 */ /* 0x000fc80000010002 */
[----:B------:R-:W-:-:S04]  /*f790*/  FFMA.FTZ R2, R5, R2, -0.33332768082618713379 ;  /* 0xbeaaa9ed05027423 */ /* 0x000fc80000010002 */
[----:B------:R-:W-:-:S04]  /*f7a0*/  FFMA.FTZ R5, R5, R2, RZ ;  /* 0x0000000205057223 */ /* 0x000fc800000100ff */
[----:B------:R-:W-:Y:S02]  /*f7b0*/  FFMA.FTZ R115, R6, R5, R6 ;  /* 0x0000000506737223 */ /* 0x000fe40000010006 */
.L_x_281:
[----:B------:R-:W-:Y:S05]  /*f7c0*/  BSYNC B0 ;  /* 0x0000000000007941 */ /* 0x000fea0003800000 */
.L_x_279:
        /* <DEDUP_REMOVED lines=18> */
.L_x_283:
[----:B------:R-:W-:Y:S01]  /*f8f0*/  MOV R2, 0x3c80f082 ;  /* 0x3c80f08200027802 */ /* 0x000fe20000000f00 */
[----:B------:R-:W-:-:S04]  /*f900*/  FMUL R9, R3, R3 ;  /* 0x0000000303097220 */ /* 0x000fc80000400000 */
[----:B------:R-:W-:-:S04]  /*f910*/  FFMA.FTZ R2, R9, R2, -0.052303962409496307373 ;  /* 0xbd563cae09027423 */ /* 0x000fc80000010002 */
[----:B------:R-:W-:-:S04]  /*f920*/  FFMA.FTZ R2, R9, R2, 0.1331529766321182251 ;  /* 0x3e08594109027423 */ /* 0x000fc80000010002 */
[----:B------:R-:W-:-:S04]  /*f930*/  FFMA.FTZ R2, R9, R2, -0.33332768082618713379 ;  /* 0xbeaaa9ed09027423 */ /* 0x000fc80000010002 */
[----:B------:R-:W-:-:S04]  /*f940*/  FFMA.FTZ R2, R9, R2, RZ ;  /* 0x0000000209027223 */ /* 0x000fc800000100ff */
[----:B------:R-:W-:Y:S02]  /*f950*/  FFMA.FTZ R114, R3, R2, R3 ;  /* 0x0000000203727223 */ /* 0x000fe40000010003 */
.L_x_284:
[----:B------:R-:W-:Y:S05]  /*f960*/  BSYNC B0 ;  /* 0x0000000000007941 */ /* 0x000fea0003800000 */
.L_x_282:
        /* <DEDUP_REMOVED lines=18> */
.L_x_286:
[----:B------:R-:W-:Y:S01]  /*fa90*/  MOV R2, 0x3c80f082 ;  /* 0x3c80f08200027802 */ /* 0x000fe20000000f00 */
[----:B------:R-:W-:-:S04]  /*faa0*/  FMUL R3, R8, R8 ;  /* 0x0000000808037220 */ /* 0x000fc80000400000 */
[----:B------:R-:W-:-:S04]  /*fab0*/  FFMA.FTZ R2, R3, R2, -0.052303962409496307373 ;  /* 0xbd563cae03027423 */ /* 0x000fc80000010002 */
[----:B------:R-:W-:-:S04]  /*fac0*/  FFMA.FTZ R2, R3, R2, 0.1331529766321182251 ;  /* 0x3e08594103027423 */ /* 0x000fc80000010002 */
[----:B------:R-:W-:-:S04]  /*fad0*/  FFMA.FTZ R2, R3, R2, -0.33332768082618713379 ;  /* 0xbeaaa9ed03027423 */ /* 0x000fc80000010002 */
[----:B------:R-:W-:-:S04]  /*fae0*/  FFMA.FTZ R3, R3, R2, RZ ;  /* 0x0000000203037223 */ /* 0x000fc800000100ff */
[----:B------:R-:W-:Y:S02]  /*faf0*/  FFMA.FTZ R113, R8, R3, R8 ;  /* 0x0000000308717223 */ /* 0x000fe40000010008 */
.L_x_287:
[----:B------:R-:W-:Y:S05]  /*fb00*/  BSYNC B0 ;  /* 0x0000000000007941 */ /* 0x000fea0003800000 */
.L_x_285:
        /* <DEDUP_REMOVED lines=18> */
.L_x_289:
[----:B------:R-:W-:Y:S01]  /*fc30*/  MOV R2, 0x3c80f082 ;  /* 0x3c80f08200027802 */ /* 0x000fe20000000f00 */
[----:B------:R-:W-:-:S04]  /*fc40*/  FMUL R9, R7, R7 ;  /* 0x0000000707097220 */ /* 0x000fc80000400000 */
[----:B------:R-:W-:-:S04]  /*fc50*/  FFMA.FTZ R2, R9, R2, -0.052303962409496307373 ;  /* 0xbd563cae09027423 */ /* 0x000fc80000010002 */
[----:B------:R-:W-:-:S04]  /*fc60*/  FFMA.FTZ R2, R9, R2, 0.1331529766321182251 ;  /* 0x3e08594109027423 */ /* 0x000fc80000010002 */
[----:B------:R-:W-:-:S04]  /*fc70*/  FFMA.FTZ R2, R9, R2, -0.33332768082618713379 ;  /* 0xbeaaa9ed09027423 */ /* 0x000fc80000010002 */
[----:B------:R-:W-:-:S04]  /*fc80*/  FFMA.FTZ R2, R9, R2, RZ ;  /* 0x0000000209027223 */ /* 0x000fc800000100ff */
[----:B------:R-:W-:Y:S02]  /*fc90*/  FFMA.FTZ R112, R7, R2, R7 ;  /* 0x0000000207707223 */ /* 0x000fe40000010007 */
.L_x_290:
[----:B------:R-:W-:Y:S05]  /*fca0*/  BSYNC B0 ;  /* 0x0000000000007941 */ /* 0x000fea0003800000 */
.L_x_288:
        /* <DEDUP_REMOVED lines=18> */
.L_x_292:
[----:B------:R-:W-:Y:S01]  /*fdd0*/  MOV R2, 0x3c80f082 ;  /* 0x3c80f08200027802 */ /* 0x000fe20000000f00 */
[----:B------:R-:W-:-:S04]  /*fde0*/  FMUL R5, R111, R111 ;  /* 0x0000006f6f057220 */ /* 0x000fc80000400000 */
[----:B------:R-:W-:-:S04]  /*fdf0*/  FFMA.FTZ R2, R5, R2, -0.052303962409496307373 ;  /* 0xbd563cae05027423 */ /* 0x000fc80000010002 */
[----:B------:R-:W-:-:S04]  /*fe00*/  FFMA.FTZ R2, R5, R2, 0.1331529766321182251 ;  /* 0x3e08594105027423 */ /* 0x000fc80000010002 */
[----:B------:R-:W-:-:S04]  /*fe10*/  FFMA.FTZ R2, R5, R2, -0.33332768082618713379 ;  /* 0xbeaaa9ed05027423 */ /* 0x000fc80000010002 */
[----:B------:R-:W-:-:S04]  /*fe20*/  FFMA.FTZ R2, R5, R2, RZ ;  /* 0x0000000205027223 */ /* 0x000fc800000100ff */
[----:B------:R-:W-:Y:S02]  /*fe30*/  FFMA.FTZ R111, R111, R2, R111 ;  /* 0x000000026f6f7223 */ /* 0x000fe4000001006f */
.L_x_293:
[----:B------:R-:W-:Y:S05]  /*fe40*/  BSYNC B0 ;  /* 0x0000000000007941 */ /* 0x000fea0003800000 */
.L_x_291:
        /* <DEDUP_REMOVED lines=18> */
.L_x_295:
[----:B------:R-:W-:Y:S01]  /*ff70*/  MOV R2, 0x3c80f082 ;  /* 0x3c80f08200027802 */ /* 0x000fe20000000f00 */
[----:B------:R-:W-:-:S04]  /*ff80*/  FMUL R5, R110, R110 ;  /* 0x0000006e6e057220 */ /* 0x000fc80000400000 */
[----:B------:R-:W-:-:S04]  /*ff90*/  FFMA.FTZ R2, R5, R2, -0.052303962409496307373 ;  /* 0xbd563cae05027423 */ /* 0x000fc80000010002 */
[----:B------:R-:W-:-:S04]  /*ffa0*/  FFMA.FTZ R2, R5, R2, 0.1331529766321182251 ;  /* 0x3e08594105027423 */ /* 0x000fc80000010002 */
[----:B------:R-:W-:-:S04]  /*ffb0*/  FFMA.FTZ R2, R5, R2, -0.33332768082618713379 ;  /* 0xbeaaa9ed05027423 */ /* 0x000fc80000010002 */
[----:B------:R-:W-:-:S04]  /*ffc0*/  FFMA.FTZ R5, R5, R2, RZ ;  /* 0x0000000205057223 */ /* 0x000fc800000100ff */
[----:B------:R-:W-:Y:S02]  /*ffd0*/  FFMA.FTZ R110, R110, R5, R110 ;  /* 0x000000056e6e7223 */ /* 0x000fe4000001006e */
.L_x_296:
[----:B------:R-:W-:Y:S05]  /*ffe0*/  BSYNC B0 ;  /* 0x0000000000007941 */ /* 0x000fea0003800000 */
.L_x_294:
        /* <DEDUP_REMOVED lines=18> */
.L_x_298:
[----:B------:R-:W-:Y:S01]  /*10110*/  MOV R2, 0x3c80f082 ;  /* 0x3c80f08200027802 */ /* 0x000fe20000000f00 */
[----:B------:R-:W-:-:S04]  /*10120*/  FMUL R5, R109, R109 ;  /* 0x0000006d6d057220 */ /* 0x000fc80000400000 */
[----:B------:R-:W-:-:S04]  /*10130*/  FFMA.FTZ R2, R5, R2, -0.052303962409496307373 ;  /* 0xbd563cae05027423 */ /* 0x000fc80000010002 */
[----:B------:R-:W-:-:S04]  /*10140*/  FFMA.FTZ R2, R5, R2, 0.1331529766321182251 ;  /* 0x3e08594105027423 */ /* 0x000fc80000010002 */
[----:B------:R-:W-:-:S04]  /*10150*/  FFMA.FTZ R2, R5, R2, -0.33332768082618713379 ;  /* 0xbeaaa9ed05027423 */ /* 0x000fc80000010002 */
[----:B------:R-:W-:-:S04]  /*10160*/  FFMA.FTZ R2, R5, R2, RZ ;  /* 0x0000000205027223 */ /* 0x000fc800000100ff */
[----:B------:R-:W-:Y:S02]  /*10170*/  FFMA.FTZ R109, R109, R2, R109 ;  /* 0x000000026d6d7223 */ /* 0x000fe4000001006d */
.L_x_299:
[----:B------:R-:W-:Y:S05]  /*10180*/  BSYNC B0 ;  /* 0x0000000000007941 */ /* 0x000fea0003800000 */
.L_x_297:
        /* <DEDUP_REMOVED lines=18> */
.L_x_301:
[----:B------:R-:W-:Y:S01]  /*102b0*/  MOV R2, 0x3c80f082 ;  /* 0x3c80f08200027802 */ /* 0x000fe20000000f00 */
[----:B------:R-:W-:-:S04]  /*102c0*/  FMUL R3, R108, R108 ;  /* 0x0000006c6c037220 */ /* 0x000fc80000400000 */
[----:B------:R-:W-:-:S04]  /*102d0*/  FFMA.FTZ R2, R3, R2, -0.052303962409496307373 ;  /* 0xbd563cae03027423 */ /* 0x000fc80000010002 */
[----:B------:R-:W-:-:S04]  /*102e0*/  FFMA.FTZ R2, R3, R2, 0.1331529766321182251 ;  /* 0x3e08594103027423 */ /* 0x000fc80000010002 */
[----:B------:R-:W-:-:S04]  /*102f0*/  FFMA.FTZ R2, R3, R2, -0.33332768082618713379 ;  /* 0xbeaaa9ed03027423 */ /* 0x000fc80000010002 */
[----:B------:R-:W-:-:S04]  /*10300*/  FFMA.FTZ R3, R3, R2, RZ ;  /* 0x0000000203037223 */ /* 0x000fc800000100ff */
[----:B------:R-:W-:Y:S02]  /*10310*/  FFMA.FTZ R108, R108, R3, R108 ;  /* 0x000000036c6c7223 */ /* 0x000fe4000001006c */
.L_x_302:
[----:B------:R-:W-:Y:S05]  /*10320*/  BSYNC B0 ;  /* 0x0000000000007941 */ /* 0x000fea0003800000 */
.L_x_300:
        /* <DEDUP_REMOVED lines=18> */
.L_x_304:
[----:B------:R-:W-:Y:S01]  /*10450*/  MOV R2, 0x3c80f082 ;  /* 0x3c80f08200027802 */ /* 0x000fe20000000f00 */
[----:B------:R-:W-:-:S04]  /*10460*/  FMUL R3, R107, R107 ;  /* 0x0000006b6b037220 */ /* 0x000fc80000400000 */
[----:B------:R-:W-:-:S04]  /*10470*/  FFMA.FTZ R2, R3, R2, -0.052303962409496307373 ;  /* 0xbd563cae03027423 */ /* 0x000fc80000010002 */
[----:B------:R-:W-:-:S04]  /*10480*/  FFMA.FTZ R2, R3, R2, 0.1331529766321182251 ;  /* 0x3e08594103027423 */ /* 0x000fc80000010002 */
[----:B------:R-:W-:-:S04]  /*10490*/  FFMA.FTZ R2, R3, R2, -0.33332768082618713379 ;  /* 0xbeaaa9ed03027423 */ /* 0x000fc80000010002 */
[----:B------:R-:W-:-:S04]  /*104a0*/  FFMA.FTZ R2, R3, R2, RZ ;  /* 0x0000000203027223 */ /* 0x000fc800000100ff */
[----:B------:R-:W-:Y:S02]  /*104b0*/  FFMA.FTZ R107, R107, R2, R107 ;  /* 0x000000026b6b7223 */ /* 0x000fe4000001006b */
.L_x_305:
[----:B------:R-:W-:Y:S05]  /*104c0*/  BSYNC B0 ;  /* 0x0000000000007941 */ /* 0x000fea0003800000 */
.L_x_303:
        /* <DEDUP_REMOVED lines=18> */
.L_x_307:
[----:B------:R-:W-:Y:S01]  /*105f0*/  MOV R2, 0x3c80f082 ;  /* 0x3c80f08200027802 */ /* 0x000fe20000000f00 */
[----:B------:R-:W-:-:S04]  /*10600*/  FMUL R3, R106, R106 ;  /* 0x0000006a6a037220 */ /* 0x000fc80000400000 */
[----:B------:R-:W-:-:S04]  /*10610*/  FFMA.FTZ R2, R3, R2, -0.052303962409496307373 ;  /* 0xbd563cae03027423 */ /* 0x000fc80000010002 */
[----:B------:R-:W-:-:S04]  /*10620*/  FFMA.FTZ R2, R3, R2, 0.1331529766321182251 ;  /* 0x3e08594103027423 */ /* 0x000fc80000010002 */
[----:B------:R-:W-:-:S04]  /*10630*/  FFMA.FTZ R2, R3, R2, -0.33332768082618713379 ;  /* 0xbeaaa9ed03027423 */ /* 0x000fc80000010002 */
[----:B------:R-:W-:-:S04]  /*10640*/  FFMA.FTZ R2, R3, R2, RZ ;  /* 0x0000000203027223 */ /* 0x000fc800000100ff */
[----:B------:R-:W-:Y:S02]  /*10650*/  FFMA.FTZ R106, R106, R2, R106 ;  /* 0x000000026a6a7223 */ /* 0x000fe4000001006a */
.L_x_308:
[----:B------:R-:W-:Y:S05]  /*10660*/  BSYNC B0 ;  /* 0x0000000000007941 */ /* 0x000fea0003800000 */
.L_x_306:
        /* <DEDUP_REMOVED lines=18> */
.L_x_310:
[----:B------:R-:W-:Y:S01]  /*10790*/  MOV R2, 0x3c80f082 ;  /* 0x3c80f08200027802 */ /* 0x000fe20000000f00 */
[----:B------:R-:W-:-:S04]  /*107a0*/  FMUL R3, R105, R105 ;  /* 0x0000006969037220 */ /* 0x000fc80000400000 */
[----:B------:R-:W-:-:S04]  /*107b0*/  FFMA.FTZ R2, R3, R2, -0.052303962409496307373 ;  /* 0xbd563cae03027423 */ /* 0x000fc80000010002 */
[----:B------:R-:W-:-:S04]  /*107c0*/  FFMA.FTZ R2, R3, R2, 0.1331529766321182251 ;  /* 0x3e08594103027423 */ /* 0x000fc80000010002 */
[----:B------:R-:W-:-:S04]  /*107d0*/  FFMA.FTZ R2, R3, R2, -0.33332768082618713379 ;  /* 0xbeaaa9ed03027423 */ /* 0x000fc80000010002 */
[----:B------:R-:W-:-:S04]  /*107e0*/  FFMA.FTZ R2, R3, R2, RZ ;  /* 0x0000000203027223 */ /* 0x000fc800000100ff */
[----:B------:R-:W-:Y:S02]  /*107f0*/  FFMA.FTZ R105, R105, R2, R105 ;  /* 0x0000000269697223 */ /* 0x000fe40000010069 */
.L_x_311:
[----:B------:R-:W-:Y:S05]  /*10800*/  BSYNC B0 ;  /* 0x0000000000007941 */ /* 0x000fea0003800000 */
.L_x_309:
        /* <DEDUP_REMOVED lines=18> */
.L_x_313:
[----:B------:R-:W-:Y:S01]  /*10930*/  MOV R2, 0x3c80f082 ;  /* 0x3c80f08200027802 */ /* 0x000fe20000000f00 */
[----:B------:R-:W-:-:S04]  /*10940*/  FMUL R3, R104, R104 ;  /* 0x0000006868037220 */ /* 0x000fc80000400000 */
[----:B------:R-:W-:-:S04]  /*10950*/  FFMA.FTZ R2, R3, R2, -0.052303962409496307373 ;  /* 0xbd563cae03027423 */ /* 0x000fc80000010002 */
[----:B------:R-:W-:-:S04]  /*10960*/  FFMA.FTZ R2, R3, R2, 0.1331529766321182251 ;  /* 0x3e08594103027423 */ /* 0x000fc80000010002 */
[----:B------:R-:W-:-:S04]  /*10970*/  FFMA.FTZ R2, R3, R2, -0.33332768082618713379 ;  /* 0xbeaaa9ed03027423 */ /* 0x000fc80000010002 */
[----:B------:R-:W-:-:S04]  /*10980*/  FFMA.FTZ R2, R3, R2, RZ ;  /* 0x0000000203027223 */ /* 0x000fc800000100ff */
[----:B------:R-:W-:Y:S02]  /*10990*/  FFMA.FTZ R104, R104, R2, R104 ;  /* 0x0000000268687223 */ /* 0x000fe40000010068 */
.L_x_314:
[----:B------:R-:W-:Y:S05]  /*109a0*/  BSYNC B0 ;  /* 0x0000000000007941 */ /* 0x000fea0003800000 */
.L_x_312:
        /* <DEDUP_REMOVED lines=18> */
.L_x_316:
[----:B------:R-:W-:Y:S01]  /*10ad0*/  MOV R2, 0x3c80f082 ;  /* 0x3c80f08200027802 */ /* 0x000fe20000000f00 */
[----:B------:R-:W-:-:S04]  /*10ae0*/  FMUL R3, R103, R103 ;  /* 0x0000006767037220 */ /* 0x000fc80000400000 */
[----:B------:R-:W-:-:S04]  /*10af0*/  FFMA.FTZ R2, R3, R2, -0.052303962409496307373 ;  /* 0xbd563cae03027423 */ /* 0x000fc80000010002 */
[----:B------:R-:W-:-:S04]  /*10b00*/  FFMA.FTZ R2, R3, R2, 0.1331529766321182251 ;  /* 0x3e08594103027423 */ /* 0x000fc80000010002 */
[----:B------:R-:W-:-:S04]  /*10b10*/  FFMA.FTZ R2, R3, R2, -0.33332768082618713379 ;  /* 0xbeaaa9ed03027423 */ /* 0x000fc80000010002 */
[----:B------:R-:W-:-:S04]  /*10b20*/  FFMA.FTZ R2, R3, R2, RZ ;  /* 0x0000000203027223 */ /* 0x000fc800000100ff */
[----:B------:R-:W-:Y:S02]  /*10b30*/  FFMA.FTZ R103, R103, R2, R103 ;  /* 0x0000000267677223 */ /* 0x000fe40000010067 */
.L_x_317:
[----:B------:R-:W-:Y:S05]  /*10b40*/  BSYNC B0 ;  /* 0x0000000000007941 */ /* 0x000fea0003800000 */
.L_x_315:
        /* <DEDUP_REMOVED lines=18> */
.L_x_319:
[----:B------:R-:W-:Y:S01]  /*10c70*/  MOV R2, 0x3c80f082 ;  /* 0x3c80f08200027802 */ /* 0x000fe20000000f00 */
[----:B------:R-:W-:-:S04]  /*10c80*/  FMUL R3, R102, R102 ;  /* 0x0000006666037220 */ /* 0x000fc80000400000 */
[----:B------:R-:W-:-:S04]  /*10c90*/  FFMA.FTZ R2, R3, R2, -0.052303962409496307373 ;  /* 0xbd563cae03027423 */ /* 0x000fc80000010002 */
[----:B------:R-:W-:-:S04]  /*10ca0*/  FFMA.FTZ R2, R3, R2, 0.1331529766321182251 ;  /* 0x3e08594103027423 */ /* 0x000fc80000010002 */
[----:B------:R-:W-:-:S04]  /*10cb0*/  FFMA.FTZ R2, R3, R2, -0.33332768082618713379 ;  /* 0xbeaaa9ed03027423 */ /* 0x000fc80000010002 */
[----:B------:R-:W-:-:S04]  /*10cc0*/  FFMA.FTZ R2, R3, R2, RZ ;  /* 0x0000000203027223 */ /* 0x000fc800000100ff */
[----:B------:R-:W-:Y:S02]  /*10cd0*/  FFMA.FTZ R102, R102, R2, R102 ;  /* 0x0000000266667223 */ /* 0x000fe40000010066 */
.L_x_320:
[----:B------:R-:W-:Y:S05]  /*10ce0*/  BSYNC B0 ;  /* 0x0000000000007941 */ /* 0x000fea0003800000 */
.L_x_318:
        /* <DEDUP_REMOVED lines=18> */
.L_x_322:
[----:B------:R-:W-:Y:S01]  /*10e10*/  MOV R2, 0x3c80f082 ;  /* 0x3c80f08200027802 */ /* 0x000fe20000000f00 */
[----:B------:R-:W-:-:S04]  /*10e20*/  FMUL R3, R101, R101 ;  /* 0x0000006565037220 */ /* 0x000fc80000400000 */
[----:B------:R-:W-:-:S04]  /*10e30*/  FFMA.FTZ R2, R3, R2, -0.052303962409496307373 ;  /* 0xbd563cae03027423 */ /* 0x000fc80000010002 */
[----:B------:R-:W-:-:S04]  /*10e40*/  FFMA.FTZ R2, R3, R2, 0.1331529766321182251 ;  /* 0x3e08594103027423 */ /* 0x000fc80000010002 */
[----:B------:R-:W-:-:S04]  /*10e50*/  FFMA.FTZ R2, R3, R2, -0.33332768082618713379 ;  /* 0xbeaaa9ed03027423 */ /* 0x000fc80000010002 */
[----:B------:R-:W-:-:S04]  /*10e60*/  FFMA.FTZ R2, R3, R2, RZ ;  /* 0x0000000203027223 */ /* 0x000fc800000100ff */
[----:B------:R-:W-:Y:S02]  /*10e70*/  FFMA.FTZ R101, R101, R2, R101 ;  /* 0x0000000265657223 */ /* 0x000fe40000010065 */
.L_x_323:
[----:B------:R-:W-:Y:S05]  /*10e80*/  BSYNC B0 ;  /* 0x0000000000007941 */ /* 0x000fea0003800000 */
.L_x_321:
        /* <DEDUP_REMOVED lines=18> */
.L_x_325:
[----:B------:R-:W-:Y:S01]  /*10fb0*/  MOV R2, 0x3c80f082 ;  /* 0x3c80f08200027802 */ /* 0x000fe20000000f00 */
[----:B------:R-:W-:-:S04]  /*10fc0*/  FMUL R3, R100, R100 ;  /* 0x0000006464037220 */ /* 0x000fc80000400000 */
[----:B------:R-:W-:-:S04]  /*10fd0*/  FFMA.FTZ R2, R3, R2, -0.052303962409496307373 ;  /* 0xbd563cae03027423 */ /* 0x000fc80000010002 */
[----:B------:R-:W-:-:S04]  /*10fe0*/  FFMA.FTZ R2, R3, R2, 0.1331529766321182251 ;  /* 0x3e08594103027423 */ /* 0x000fc80000010002 */
[----:B------:R-:W-:-:S04]  /*10ff0*/  FFMA.FTZ R2, R3, R2, -0.33332768082618713379 ;  /* 0xbeaaa9ed03027423 */ /* 0x000fc80000010002 */
[----:B------:R-:W-:-:S04]  /*11000*/  FFMA.FTZ R2, R3, R2, RZ ;  /* 0x0000000203027223 */ /* 0x000fc800000100ff */
[----:B------:R-:W-:Y:S02]  /*11010*/  FFMA.FTZ R100, R100, R2, R100 ;  /* 0x0000000264647223 */ /* 0x000fe40000010064 */
.L_x_326:
[----:B------:R-:W-:Y:S05]  /*11020*/  BSYNC B0 ;  /* 0x0000000000007941 */ /* 0x000fea0003800000 */
.L_x_324:
        /* <DEDUP_REMOVED lines=18> */
.L_x_328:
[----:B------:R-:W-:Y:S01]  /*11150*/  MOV R2, 0x3c80f082 ;  /* 0x3c80f08200027802 */ /* 0x000fe20000000f00 */
[----:B------:R-:W-:-:S04]  /*11160*/  FMUL R3, R99, R99 ;  /* 0x0000006363037220 */ /* 0x000fc80000400000 */
[----:B------:R-:W-:-:S04]  /*11170*/  FFMA.FTZ R2, R3, R2, -0.052303962409496307373 ;  /* 0xbd563cae03027423 */ /* 0x000fc80000010002 */
[----:B------:R-:W-:-:S04]  /*11180*/  FFMA.FTZ R2, R3, R2, 0.1331529766321182251 ;  /* 0x3e08594103027423 */ /* 0x000fc80000010002 */
[----:B------:R-:W-:-:S04]  /*11190*/  FFMA.FTZ R2, R3, R2, -0.33332768082618713379 ;  /* 0xbeaaa9ed03027423 */ /* 0x000fc80000010002 */
[----:B------:R-:W-:-:S04]  /*111a0*/  FFMA.FTZ R2, R3, R2, RZ ;  /* 0x0000000203027223 */ /* 0x000fc800000100ff */
[----:B------:R-:W-:Y:S02]  /*111b0*/  FFMA.FTZ R99, R99, R2, R99 ;  /* 0x0000000263637223 */ /* 0x000fe40000010063 */
.L_x_329:
[----:B------:R-:W-:Y:S05]  /*111c0*/  BSYNC B0 ;  /* 0x0000000000007941 */ /* 0x000fea0003800000 */
.L_x_327:
        /* <DEDUP_REMOVED lines=18> */
.L_x_331:
[----:B------:R-:W-:Y:S01]  /*112f0*/  MOV R2, 0x3c80f082 ;  /* 0x3c80f08200027802 */ /* 0x000fe20000000f00 */
[----:B------:R-:W-:-:S04]  /*11300*/  FMUL R3, R98, R98 ;  /* 0x0000006262037220 */ /* 0x000fc80000400000 */
[----:B------:R-:W-:-:S04]  /*11310*/  FFMA.FTZ R2, R3, R2, -0.052303962409496307373 ;  /* 0xbd563cae03027423 */ /* 0x000fc80000010002 */
[----:B------:R-:W-:-:S04]  /*11320*/  FFMA.FTZ R2, R3, R2, 0.1331529766321182251 ;  /* 0x3e08594103027423 */ /* 0x000fc80000010002 */
[----:B------:R-:W-:-:S04]  /*11330*/  FFMA.FTZ R2, R3, R2, -0.33332768082618713379 ;  /* 0xbeaaa9ed03027423 */ /* 0x000fc80000010002 */
[----:B------:R-:W-:-:S04]  /*11340*/  FFMA.FTZ R2, R3, R2, RZ ;  /* 0x0000000203027223 */ /* 0x000fc800000100ff */
[----:B------:R-:W-:Y:S02]  /*11350*/  FFMA.FTZ R98, R98, R2, R98 ;  /* 0x0000000262627223 */ /* 0x000fe40000010062 */
.L_x_332:
[----:B------:R-:W-:Y:S05]  /*11360*/  BSYNC B0 ;  /* 0x0000000000007941 */ /* 0x000fea0003800000 */
.L_x_330:
        /* <DEDUP_REMOVED lines=18> */
.L_x_334:
[----:B------:R-:W-:Y:S01]  /*11490*/  MOV R2, 0x3c80f082 ;  /* 0x3c80f08200027802 */ /* 0x000fe20000000f00 */
[----:B------:R-:W-:-:S04]  /*114a0*/  FMUL R3, R97, R97 ;  /* 0x0000006161037220 */ /* 0x000fc80000400000 */
[----:B------:R-:W-:-:S04]  /*114b0*/  FFMA.FTZ R2, R3, R2, -0.052303962409496307373 ;  /* 0xbd563cae03027423 */ /* 0x000fc80000010002 */
[----:B------:R-:W-:-:S04]  /*114c0*/  FFMA.FTZ R2, R3, R2, 0.1331529766321182251 ;  /* 0x3e08594103027423 */ /* 0x000fc80000010002 */
[----:B------:R-:W-:-:S04]  /*114d0*/  FFMA.FTZ R2, R3, R2, -0.33332768082618713379 ;  /* 0xbeaaa9ed03027423 */ /* 0x000fc80000010002 */
[----:B------:R-:W-:-:S04]  /*114e0*/  FFMA.FTZ R2, R3, R2, RZ ;  /* 0x0000000203027223 */ /* 0x000fc800000100ff */
[----:B------:R-:W-:Y:S02]  /*114f0*/  FFMA.FTZ R97, R97, R2, R97 ;  /* 0x0000000261617223 */ /* 0x000fe40000010061 */
.L_x_335:
[----:B------:R-:W-:Y:S05]  /*11500*/  BSYNC B0 ;  /* 0x0000000000007941 */ /* 0x000fea0003800000 */
.L_x_333:
        /* <DEDUP_REMOVED lines=18> */
.L_x_337:
[----:B------:R-:W-:Y:S01]  /*11630*/  MOV R2, 0x3c80f082 ;  /* 0x3c80f08200027802 */ /* 0x000fe20000000f00 */
[----:B------:R-:W-:-:S04]  /*11640*/  FMUL R3, R96, R96 ;  /* 0x0000006060037220 */ /* 0x000fc80000400000 */
[----:B------:R-:W-:-:S04]  /*11650*/  FFMA.FTZ R2, R3, R2, -0.052303962409496307373 ;  /* 0xbd563cae03027423 */ /* 0x000fc80000010002 */
[----:B------:R-:W-:-:S04]  /*11660*/  FFMA.FTZ R2, R3, R2, 0.1331529766321182251 ;  /* 0x3e08594103027423 */ /* 0x000fc80000010002 */
[----:B------:R-:W-:-:S04]  /*11670*/  FFMA.FTZ R2, R3, R2, -0.33332768082618713379 ;  /* 0xbeaaa9ed03027423 */ /* 0x000fc80000010002 */
[----:B------:R-:W-:-:S04]  /*11680*/  FFMA.FTZ R2, R3, R2, RZ ;  /* 0x0000000203027223 */ /* 0x000fc800000100ff */
[----:B------:R-:W-:Y:S02]  /*11690*/  FFMA.FTZ R96, R96, R2, R96 ;  /* 0x0000000260607223 */ /* 0x000fe40000010060 */
.L_x_338:
[----:B------:R-:W-:Y:S05]  /*116a0*/  BSYNC B0 ;  /* 0x0000000000007941 */ /* 0x000fea0003800000 */
.L_x_336:
        /* <DEDUP_REMOVED lines=18> */
.L_x_340:
[----:B------:R-:W-:Y:S01]  /*117d0*/  MOV R2, 0x3c80f082 ;  /* 0x3c80f08200027802 */ /* 0x000fe20000000f00 */
[----:B------:R-:W-:-:S04]  /*117e0*/  FMUL R3, R95, R95 ;  /* 0x0000005f5f037220 */ /* 0x000fc80000400000 */
[----:B------:R-:W-:-:S04]  /*117f0*/  FFMA.FTZ R2, R3, R2, -0.052303962409496307373 ;  /* 0xbd563cae03027423 */ /* 0x000fc80000010002 */
[----:B------:R-:W-:-:S04]  /*11800*/  FFMA.FTZ R2, R3, R2, 0.1331529766321182251 ;  /* 0x3e08594103027423 */ /* 0x000fc80000010002 */
[----:B------:R-:W-:-:S04]  /*11810*/  FFMA.FTZ R2, R3, R2, -0.33332768082618713379 ;  /* 0xbeaaa9ed03027423 */ /* 0x000fc80000010002 */
[----:B------:R-:W-:-:S04]  /*11820*/  FFMA.FTZ R2, R3, R2, RZ ;  /* 0x0000000203027223 */ /* 0x000fc800000100ff */
[----:B------:R-:W-:Y:S02]  /*11830*/  FFMA.FTZ R95, R95, R2, R95 ;  /* 0x000000025f5f7223 */ /* 0x000fe4000001005f */
.L_x_341:
[----:B------:R-:W-:Y:S05]  /*11840*/  BSYNC B0 ;  /* 0x0000000000007941 */ /* 0x000fea0003800000 */
.L_x_339:
        /* <DEDUP_REMOVED lines=18> */
.L_x_343:
[----:B------:R-:W-:Y:S01]  /*11970*/  MOV R2, 0x3c80f082 ;  /* 0x3c80f08200027802 */ /* 0x000fe20000000f00 */
[----:B------:R-:W-:-:S04]  /*11980*/  FMUL R3, R94, R94 ;  /* 0x0000005e5e037220 */ /* 0x000fc80000400000 */
[----:B------:R-:W-:-:S04]  /*11990*/  FFMA.FTZ R2, R3, R2, -0.052303962409496307373 ;  /* 0xbd563cae03027423 */ /* 0x000fc80000010002 */
[----:B------:R-:W-:-:S04]  /*119a0*/  FFMA.FTZ R2, R3, R2, 0.1331529766321182251 ;  /* 0x3e08594103027423 */ /* 0x000fc80000010002 */
[----:B------:R-:W-:-:S04]  /*119b0*/  FFMA.FTZ R2, R3, R2, -0.33332768082618713379 ;  /* 0xbeaaa9ed03027423 */ /* 0x000fc80000010002 */
[----:B------:R-:W-:-:S04]  /*119c0*/  FFMA.FTZ R2, R3, R2, RZ ;  /* 0x0000000203027223 */ /* 0x000fc800000100ff */
[----:B------:R-:W-:Y:S02]  /*119d0*/  FFMA.FTZ R94, R94, R2, R94 ;  /* 0x000000025e5e7223 */ /* 0x000fe4000001005e */
.L_x_344:
[----:B------:R-:W-:Y:S05]  /*119e0*/  BSYNC B0 ;  /* 0x0000000000007941 */ /* 0x000fea0003800000 */
.L_x_342:
        /* <DEDUP_REMOVED lines=18> */
.L_x_346:
[----:B------:R-:W-:Y:S01]  /*11b10*/  MOV R2, 0x3c80f082 ;  /* 0x3c80f08200027802 */ /* 0x000fe20000000f00 */
[----:B------:R-:W-:-:S04]  /*11b20*/  FMUL R3, R93, R93 ;  /* 0x0000005d5d037220 */ /* 0x000fc80000400000 */
[----:B------:R-:W-:-:S04]  /*11b30*/  FFMA.FTZ R2, R3, R2, -0.052303962409496307373 ;  /* 0xbd563cae03027423 */ /* 0x000fc80000010002 */
[----:B------:R-:W-:-:S04]  /*11b40*/  FFMA.FTZ R2, R3, R2, 0.1331529766321182251 ;  /* 0x3e08594103027423 */ /* 0x000fc80000010002 */
[----:B------:R-:W-:-:S04]  /*11b50*/  FFMA.FTZ R2, R3, R2, -0.33332768082618713379 ;  /* 0xbeaaa9ed03027423 */ /* 0x000fc80000010002 */
[----:B------:R-:W-:-:S04]  /*11b60*/  FFMA.FTZ R2, R3, R2, RZ ;  /* 0x0000000203027223 */ /* 0x000fc800000100ff */
[----:B------:R-:W-:Y:S02]  /*11b70*/  FFMA.FTZ R93, R93, R2, R93 ;  /* 0x000000025d5d7223 */ /* 0x000fe4000001005d */
.L_x_347:
[----:B------:R-:W-:Y:S05]  /*11b80*/  BSYNC B0 ;  /* 0x0000000000007941 */ /* 0x000fea0003800000 */
.L_x_345:
        /* <DEDUP_REMOVED lines=18> */
.L_x_349:
[----:B------:R-:W-:Y:S01]  /*11cb0*/  MOV R2, 0x3c80f082 ;  /* 0x3c80f08200027802 */ /* 0x000fe20000000f00 */
[----:B------:R-:W-:-:S04]  /*11cc0*/  FMUL R3, R92, R92 ;  /* 0x0000005c5c037220 */ /* 0x000fc80000400000 */
[----:B------:R-:W-:-:S04]  /*11cd0*/  FFMA.FTZ R2, R3, R2, -0.052303962409496307373 ;  /* 0xbd563cae03027423 */ /* 0x000fc80000010002 */
[----:B------:R-:W-:-:S04]  /*11ce0*/  FFMA.FTZ R2, R3, R2, 0.1331529766321182251 ;  /* 0x3e08594103027423 */ /* 0x000fc80000010002 */
[----:B------:R-:W-:-:S04]  /*11cf0*/  FFMA.FTZ R2, R3, R2, -0.33332768082618713379 ;  /* 0xbeaaa9ed03027423 */ /* 0x000fc80000010002 */
[----:B------:R-:W-:-:S04]  /*11d00*/  FFMA.FTZ R2, R3, R2, RZ ;  /* 0x0000000203027223 */ /* 0x000fc800000100ff */
[----:B------:R-:W-:Y:S02]  /*11d10*/  FFMA.FTZ R92, R92, R2, R92 ;  /* 0x000000025c5c7223 */ /* 0x000fe4000001005c */
.L_x_350:
[----:B------:R-:W-:Y:S05]  /*11d20*/  BSYNC B0 ;  /* 0x0000000000007941 */ /* 0x000fea0003800000 */
.L_x_348:
        /* <DEDUP_REMOVED lines=18> */
.L_x_352:
[----:B------:R-:W-:Y:S01]  /*11e50*/  MOV R2, 0x3c80f082 ;  /* 0x3c80f08200027802 */ /* 0x000fe20000000f00 */
[----:B------:R-:W-:-:S04]  /*11e60*/  FMUL R3, R11, R11 ;  /* 0x0000000b0b037220 */ /* 0x000fc80000400000 */
[----:B------:R-:W-:-:S04]  /*11e70*/  FFMA.FTZ R2, R3, R2, -0.052303962409496307373 ;  /* 0xbd563cae03027423 */ /* 0x000fc80000010002 */
[----:B------:R-:W-:-:S04]  /*11e80*/  FFMA.FTZ R2, R3, R2, 0.1331529766321182251 ;  /* 0x3e08594103027423 */ /* 0x000fc80000010002 */
[----:B------:R-:W-:-:S04]  /*11e90*/  FFMA.FTZ R2, R3, R2, -0.33332768082618713379 ;  /* 0xbeaaa9ed03027423 */ /* 0x000fc80000010002 */
[----:B------:R-:W-:-:S04]  /*11ea0*/  FFMA.FTZ R2, R3, R2, RZ ;  /* 0x0000000203027223 */ /* 0x000fc800000100ff */
[----:B------:R-:W-:Y:S02]  /*11eb0*/  FFMA.FTZ R11, R11, R2, R11 ;  /* 0x000000020b0b7223 */ /* 0x000fe4000001000b */
.L_x_353:
[----:B------:R-:W-:Y:S05]  /*11ec0*/  BSYNC B0 ;  /* 0x0000000000007941 */ /* 0x000fea0003800000 */
.L_x_351:
        /* <DEDUP_REMOVED lines=18> */
.L_x_355:
[----:B------:R-:W-:Y:S01]  /*11ff0*/  MOV R2, 0x3c80f082 ;  /* 0x3c80f08200027802 */ /* 0x000fe20000000f00 */
[----:B------:R-:W-:-:S04]  /*12000*/  FMUL R3, R10, R10 ;  /* 0x0000000a0a037220 */ /* 0x000fc80000400000 */
[----:B------:R-:W-:-:S04]  /*12010*/  FFMA.FTZ R2, R3, R2, -0.052303962409496307373 ;  /* 0xbd563cae03027423 */ /* 0x000fc80000010002 */
[----:B------:R-:W-:-:S04]  /*12020*/  FFMA.FTZ R2, R3, R2, 0.1331529766321182251 ;  /* 0x3e08594103027423 */ /* 0x000fc80000010002 */
[----:B------:R-:W-:-:S04]  /*12030*/  FFMA.FTZ R2, R3, R2, -0.33332768082618713379 ;  /* 0xbeaaa9ed03027423 */ /* 0x000fc80000010002 */
[----:B------:R-:W-:-:S04]  /*12040*/  FFMA.FTZ R2, R3, R2, RZ ;  /* 0x0000000203027223 */ /* 0x000fc800000100ff */
[----:B------:R-:W-:Y:S02]  /*12050*/  FFMA.FTZ R10, R10, R2, R10 ;  /* 0x000000020a0a7223 */ /* 0x000fe4000001000a */
.L_x_356:
[----:B------:R-:W-:Y:S05]  /*12060*/  BSYNC B0 ;  /* 0x0000000000007941 */ /* 0x000fea0003800000 */
.L_x_354:
        /* <DEDUP_REMOVED lines=18> */
.L_x_358:
[----:B------:R-:W-:Y:S01]  /*12190*/  MOV R2, 0x3c80f082 ;  /* 0x3c80f08200027802 */ /* 0x000fe20000000f00 */
[----:B------:R-:W-:-:S04]  /*121a0*/  FMUL R3, R9, R9 ;  /* 0x0000000909037220 */ /* 0x000fc80000400000 */
[----:B------:R-:W-:-:S04]  /*121b0*/  FFMA.FTZ R2, R3, R2, -0.052303962409496307373 ;  /* 0xbd563cae03027423 */ /* 0x000fc80000010002 */
[----:B------:R-:W-:-:S04]  /*121c0*/  FFMA.FTZ R2, R3, R2, 0.1331529766321182251 ;  /* 0x3e08594103027423 */ /* 0x000fc80000010002 */
[----:B------:R-:W-:-:S04]  /*121d0*/  FFMA.FTZ R2, R3, R2, -0.33332768082618713379 ;  /* 0xbeaaa9ed03027423 */ /* 0x000fc80000010002 */
[----:B------:R-:W-:-:S04]  /*121e0*/  FFMA.FTZ R2, R3, R2, RZ ;  /* 0x0000000203027223 */ /* 0x000fc800000100ff */
[----:B------:R-:W-:Y:S02]  /*121f0*/  FFMA.FTZ R9, R9, R2, R9 ;  /* 0x0000000209097223 */ /* 0x000fe40000010009 */
.L_x_359:
[----:B------:R-:W-:Y:S05]  /*12200*/  BSYNC B0 ;  /* 0x0000000000007941 */ /* 0x000fea0003800000 */
.L_x_357:
        /* <DEDUP_REMOVED lines=18> */
.L_x_361:
[----:B------:R-:W-:Y:S01]  /*12330*/  MOV R2, 0x3c80f082 ;  /* 0x3c80f08200027802 */ /* 0x000fe20000000f00 */
[----:B------:R-:W-:-:S04]  /*12340*/  FMUL R3, R8, R8 ;  /* 0x0000000808037220 */ /* 0x000fc80000400000 */
[----:B------:R-:W-:-:S04]  /*12350*/  FFMA.FTZ R2, R3, R2, -0.052303962409496307373 ;  /* 0xbd563cae03027423 */ /* 0x000fc80000010002 */
[----:B------:R-:W-:-:S04]  /*12360*/  FFMA.FTZ R2, R3, R2, 0.1331529766321182251 ;  /* 0x3e08594103027423 */ /* 0x000fc80000010002 */
[----:B------:R-:W-:-:S04]  /*12370*/  FFMA.FTZ R2, R3, R2, -0.33332768082618713379 ;  /* 0xbeaaa9ed03027423 */ /* 0x000fc80000010002 */
[----:B------:R-:W-:-:S04]  /*12380*/  FFMA.FTZ R2, R3, R2, RZ ;  /* 0x0000000203027223 */ /* 0x000fc800000100ff */
[----:B------:R-:W-:Y:S02]  /*12390*/  FFMA.FTZ R8, R8, R2, R8 ;  /* 0x0000000208087223 */ /* 0x000fe40000010008 */
.L_x_362:
[----:B------:R-:W-:Y:S05]  /*123a0*/  BSYNC B0 ;  /* 0x0000000000007941 */ /* 0x000fea0003800000 */
.L_x_360:
        /* <DEDUP_REMOVED lines=18> */
.L_x_364:
[----:B------:R-:W-:Y:S01]  /*124d0*/  MOV R2, 0x3c80f082 ;  /* 0x3c80f08200027802 */ /* 0x000fe20000000f00 */
[----:B------:R-:W-:-:S04]  /*124e0*/  FMUL R5, R7, R7 ;  /* 0x0000000707057220 */ /* 0x000fc80000400000 */
[----:B------:R-:W-:-:S04]  /*124f0*/  FFMA.FTZ R2, R5, R2, -0.052303962409496307373 ;  /* 0xbd563cae05027423 */ /* 0x000fc80000010002 */
[----:B------:R-:W-:-:S04]  /*12500*/  FFMA.FTZ R2, R5, R2, 0.1331529766321182251 ;  /* 0x3e08594105027423 */ /* 0x000fc80000010002 */
[----:B------:R-:W-:-:S04]  /*12510*/  FFMA.FTZ R2, R5, R2, -0.33332768082618713379 ;  /* 0xbeaaa9ed05027423 */ /* 0x000fc80000010002 */
[----:B------:R-:W-:-:S04]  /*12520*/  FFMA.FTZ R2, R5, R2, RZ ;  /* 0x0000000205027223 */ /* 0x000fc800000100ff */
[----:B------:R-:W-:Y:S02]  /*12530*/  FFMA.FTZ R7, R7, R2, R7 ;  /* 0x0000000207077223 */ /* 0x000fe40000010007 */
.L_x_365:
[----:B------:R-:W-:Y:S05]  /*12540*/  BSYNC B0 ;  /* 0x0000000000007941 */ /* 0x000fea0003800000 */
.L_x_363:
        /* <DEDUP_REMOVED lines=21> */
.L_x_367:
[----:B------:R-:W-:Y:S01]  /*126a0*/  MOV R2, 0x3c80f082 ;  /* 0x3c80f08200027802 */ /* 0x000fe20000000f00 */
[----:B------:R-:W-:-:S04]  /*126b0*/  FMUL R3, R6, R6 ;  /* 0x0000000606037220 */ /* 0x000fc80000400000 */
[----:B------:R-:W-:-:S04]  /*126c0*/  FFMA.FTZ R2, R3, R2, -0.052303962409496307373 ;  /* 0xbd563cae03027423 */ /* 0x000fc80000010002 */
[----:B------:R-:W-:-:S04]  /*126d0*/  FFMA.FTZ R2, R3, R2, 0.1331529766321182251 ;  /* 0x3e08594103027423 */ /* 0x000fc80000010002 */
[----:B------:R-:W-:-:S04]  /*126e0*/  FFMA.FTZ R2, R3, R2, -0.33332768082618713379 ;  /* 0xbeaaa9ed03027423 */ /* 0x000fc80000010002 */
[----:B------:R-:W-:-:S04]  /*126f0*/  FFMA.FTZ R2, R3, R2, RZ ;  /* 0x0000000203027223 */ /* 0x000fc800000100ff */
[----:B------:R-:W-:Y:S02]  /*12700*/  FFMA.FTZ R6, R6, R2, R6 ;  /* 0x0000000206067223 */ /* 0x000fe40000010006 */
.L_x_368:
[----:B------:R-:W-:Y:S05]  /*12710*/  BSYNC B0 ;  /* 0x0000000000007941 */ /* 0x000fea0003800000 */
.L_x_366:
[----:B------:R-:W-:Y:S01]  /*12720*/  FMUL R124, R124, R14 ;  /* 0x0000000e7c7c7220 */ /* 0x000fe20000400000 */
[----:B------:R-:W-:Y:S01]  /*12730*/  FFMA R3, R125, 0.044714998453855514526, R13 ;  /* 0x3d3727137d037823 */ /* 0x000fe2000000000d */
[----:B------:R-:W-:Y:S01]  /*12740*/  FADD.FTZ R2, |R5|, -RZ ;  /* 0x800000ff05027221 */ /* 0x000fe20000010200 */
[----:B------:R-:W-:Y:S01]  /*12750*/  BSSY B0, `(.L_x_369) ;  /* 0x0000018000007945 */ /* 0x000fe20003800000 */
[----:B------:R-:W-:Y:S01]  /*12760*/  FMUL R4, R4, 0.79788458347320556641 ;  /* 0x3f4c422a04047820 */ /* 0x000fe20000400000 */
[----:B------:R0:W-:Y:S02]  /*12770*/  STL [R1+0xc], R124 ;  /* 0x00000c7c01007387 */ /* 0x0001e40000100800 */
[----:B------:R-:W-:Y:S02]  /*12780*/  FSETP.GE.AND P3, PT, R2, 0.60000002384185791016, PT ;  /* 0x3f19999a0200780b */ /* 0x000fe40003f66000 */
[----:B------:R1:W-:Y:S01]  /*12790*/  STL [R1+0x8], R3 ;  /* 0x0000080301007387 */ /* 0x0003e20000100800 */
[----:B0-----:R-:W-:-:S10]  /*127a0*/  FMUL R124, R15, R15 ;  /* 0x0000000f0f7c7220 */ /* 0x001fd40000400000 */
[----:B------:R-:W-:Y:S05]  /*127b0*/  @!P3 BRA `(.L_x_370) ;  /* 0x000000a00000b947 */ /* 0x000fea0003800000 */
[C---:B-1----:R-:W-:Y:S01]  /*127c0*/  FMUL R3, R2.reuse, 2.8853900432586669922 ;  /* 0x4038aa3b02037820 */ /* 0x042fe20000400000 */
        /* <DEDUP_REMOVED lines=9> */
.L_x_370:
[----:B-1----:R-:W-:Y:S01]  /*12860*/  MOV R2, 0x3c80f082 ;  /* 0x3c80f08200027802 */ /* 0x002fe20000000f00 */
[----:B------:R-:W-:-:S04]  /*12870*/  FMUL R3, R5, R5 ;  /* 0x0000000505037220 */ /* 0x000fc80000400000 */
[----:B------:R-:W-:-:S04]  /*12880*/  FFMA.FTZ R2, R3, R2, -0.052303962409496307373 ;  /* 0xbd563cae03027423 */ /* 0x000fc80000010002 */
[----:B------:R-:W-:-:S04]  /*12890*/  FFMA.FTZ R2, R3, R2, 0.1331529766321182251 ;  /* 0x3e08594103027423 */ /* 0x000fc80000010002 */
[----:B------:R-:W-:-:S04]  /*128a0*/  FFMA.FTZ R2, R3, R2, -0.33332768082618713379 ;  /* 0xbeaaa9ed03027423 */ /* 0x000fc80000010002 */
[----:B------:R-:W-:-:S04]  /*128b0*/  FFMA.FTZ R2, R3, R2, RZ ;  /* 0x0000000203027223 */ /* 0x000fc800000100ff */
[----:B------:R-:W-:Y:S02]  /*128c0*/  FFMA.FTZ R5, R5, R2, R5 ;  /* 0x0000000205057223 */ /* 0x000fe40000010005 */
.L_x_371:
[----:B------:R-:W-:Y:S05]  /*128d0*/  BSYNC B0 ;  /* 0x0000000000007941 */ /* 0x000fea0003800000 */
.L_x_369:
[----:B------:R-:W2:Y:S01]  /*128e0*/  LDL.LU R3, [R1+0x8] ;  /* 0x0000080001037983 */ /* 0x000ea20000300800 */
[----:B------:R-:W-:Y:S01]  /*128f0*/  FMUL R125, R124, R15 ;  /* 0x0000000f7c7d7220 */ /* 0x000fe20000400000 */
[----:B------:R-:W-:Y:S02]  /*12900*/  FADD.FTZ R2, |R4|, -RZ ;  /* 0x800000ff04027221 */ /* 0x000fe40000010200 */
[----:B------:R-:W3:Y:S03]  /*12910*/  LDL.LU R124, [R1+0xc] ;  /* 0x00000c00017c7983 */ /* 0x000ee60000300800 */
[----:B------:R-:W-:Y:S01]  /*12920*/  FSETP.GE.AND P3, PT, R2, 0.60000002384185791016, PT ;  /* 0x3f19999a0200780b */ /* 0x000fe20003f66000 */
[----:B------:R-:W-:Y:S01]  /*12930*/  BSSY B0, `(.L_x_372) ;  /* 0x0000019000007945 */ /* 0x000fe20003800000 */
[----:B---3--:R-:W-:-:S05]  /*12940*/  FFMA R124, R124, 0.044714998453855514526, R14 ;  /* 0x3d3727137c7c7823 */ /* 0x008fca000000000e */
[----:B------:R0:W-:Y:S01]  /*12950*/  STL [R1+0xc], R124 ;  /* 0x00000c7c01007387 */ /* 0x0001e20000100800 */
[----:B--2---:R-:W-:-:S05]  /*12960*/  FMUL R3, R3, 0.79788458347320556641 ;  /* 0x3f4c422a03037820 */ /* 0x004fca0000400000 */
        /* <DEDUP_REMOVED lines=14> */
.L_x_373:
[----:B0-----:R-:W-:Y:S01]  /*12a50*/  MOV R124, 0x3c80f082 ;  /* 0x3c80f082007c7802 */ /* 0x001fe20000000f00 */
[----:B------:R-:W-:-:S04]  /*12a60*/  FMUL R2, R4, R4 ;  /* 0x0000000404027220 */ /* 0x000fc80000400000 */
[----:B------:R-:W-:-:S04]  /*12a70*/  FFMA.FTZ R124, R2, R124, -0.052303962409496307373 ;  /* 0xbd563cae027c7423 */ /* 0x000fc8000001007c */
[----:B------:R-:W-:-:S04]  /*12a80*/  FFMA.FTZ R124, R2, R124, 0.1331529766321182251 ;  /* 0x3e085941027c7423 */ /* 0x000fc8000001007c */
[----:B------:R-:W-:-:S04]  /*12a90*/  FFMA.FTZ R124, R2, R124, -0.33332768082618713379 ;  /* 0xbeaaa9ed027c7423 */ /* 0x000fc8000001007c */
[----:B------:R-:W-:-:S04]  /*12aa0*/  FFMA.FTZ R124, R2, R124, RZ ;  /* 0x0000007c027c7223 */ /* 0x000fc800000100ff */
[----:B------:R-:W-:Y:S02]  /*12ab0*/  FFMA.FTZ R4, R4, R124, R4 ;  /* 0x0000007c04047223 */ /* 0x000fe40000010004 */
.L_x_374:
[----:B------:R-:W-:Y:S05]  /*12ac0*/  BSYNC B0 ;  /* 0x0000000000007941 */ /* 0x000fea0003800000 */
.L_x_372:
[----:B------:R-:W2:Y:S01]  /*12ad0*/  LDL.LU R124, [R1+0xc] ;  /* 0x00000c00017c7983 */ /* 0x000ea20000300800 */
[----:B------:R-:W-:Y:S01]  /*12ae0*/  FFMA R125, R125, 0.044714998453855514526, R15 ;  /* 0x3d3727137d7d7823 */ /* 0x000fe2000000000f */
[----:B------:R-:W-:Y:S01]  /*12af0*/  FADD.FTZ R2, |R3|, -RZ ;  /* 0x800000ff03027221 */ /* 0x000fe20000010200 */
[----:B------:R-:W-:Y:S03]  /*12b00*/  BSSY B0, `(.L_x_375) ;  /* 0x0000019000007945 */ /* 0x000fe60003800000 */
[----:B------:R0:W-:Y:S01]  /*12b10*/  STL [R1+0x8], R125 ;  /* 0x0000087d01007387 */ /* 0x0001e20000100800 */
[----:B------:R-:W-:Y:S01]  /*12b20*/  FSETP.GE.AND P3, PT, R2, 0.60000002384185791016, PT ;  /* 0x3f19999a0200780b */ /* 0x000fe20003f66000 */
[----:B--2---:R-:W-:-:S12]  /*12b30*/  FMUL R124, R124, 0.79788458347320556641 ;  /* 0x3f4c422a7c7c7820 */ /* 0x004fd80000400000 */
        /* <DEDUP_REMOVED lines=14> */
.L_x_376:
[----:B0-----:R-:W-:Y:S01]  /*12c20*/  MOV R125, 0x3c80f082 ;  /* 0x3c80f082007d7802 */ /* 0x001fe20000000f00 */
[----:B------:R-:W-:-:S04]  /*12c30*/  FMUL R2, R3, R3 ;  /* 0x0000000303027220 */ /* 0x000fc80000400000 */
[----:B------:R-:W-:-:S04]  /*12c40*/  FFMA.FTZ R125, R2, R125, -0.052303962409496307373 ;  /* 0xbd563cae027d7423 */ /* 0x000fc8000001007d */
[----:B------:R-:W-:-:S04]  /*12c50*/  FFMA.FTZ R125, R2, R125, 0.1331529766321182251 ;  /* 0x3e085941027d7423 */ /* 0x000fc8000001007d */
[----:B------:R-:W-:-:S04]  /*12c60*/  FFMA.FTZ R125, R2, R125, -0.33332768082618713379 ;  /* 0xbeaaa9ed027d7423 */ /* 0x000fc8000001007d */
[----:B------:R-:W-:-:S04]  /*12c70*/  FFMA.FTZ R2, R2, R125, RZ ;  /* 0x0000007d02027223 */ /* 0x000fc800000100ff */
[----:B------:R-:W-:Y:S02]  /*12c80*/  FFMA.FTZ R3, R3, R2, R3 ;  /* 0x0000000203037223 */ /* 0x000fe40000010003 */
.L_x_377:
[----:B------:R-:W-:Y:S05]  /*12c90*/  BSYNC B0 ;  /* 0x0000000000007941 */ /* 0x000fea0003800000 */
.L_x_375:
[----:B------:R-:W2:Y:S01]  /*12ca0*/  LDL.LU R2, [R1+0x8] ;  /* 0x0000080001027983 */ /* 0x000ea20000300800 */
[----:B------:R-:W-:Y:S01]  /*12cb0*/  FADD.FTZ R125, |R124|, -RZ ;  /* 0x800000ff7c7d7221 */ /* 0x000fe20000010200 */
[----:B------:R-:W-:Y:S04]  /*12cc0*/  BSSY B0, `(.L_x_378) ;  /* 0x000001d000007945 */ /* 0x000fe80003800000 */
[----:B------:R-:W-:Y:S01]  /*12cd0*/  FSETP.GE.AND P3, PT, R125, 0.60000002384185791016, PT ;  /* 0x3f19999a7d00780b */ /* 0x000fe20003f66000 */
[----:B--2---:R-:W-:-:S12]  /*12ce0*/  FMUL R2, R2, 0.79788458347320556641 ;  /* 0x3f4c422a02027820 */ /* 0x004fd80000400000 */
[----:B------:R-:W-:Y:S05]  /*12cf0*/  @!P3 BRA `(.L_x_379) ;  /* 0x000000f00000b947 */ /* 0x000fea0003800000 */
[----:B------:R-:W-:Y:S01]  /*12d00*/  FMUL R0, R125, 2.8853900432586669922 ;  /* 0x4038aa3b7d007820 */ /* 0x000fe20000400000 */
[----:B------:R0:W-:Y:S05]  /*12d10*/  STL [R1+0x168], R2 ;  /* 0x0001680201007387 */ /* 0x0001ea0000100800 */
        /* <DEDUP_REMOVED lines=13> */
.L_x_379:
[----:B------:R-:W-:Y:S01]  /*12df0*/  MOV R0, 0x3c80f082 ;  /* 0x3c80f08200007802 */ /* 0x000fe20000000f00 */
        /* <DEDUP_REMOVED lines=9> */
.L_x_380:
[----:B0-----:R-:W-:Y:S05]  /*12e90*/  BSYNC B0 ;  /* 0x0000000000007941 */ /* 0x001fea0003800000 */
.L_x_378:
[----:B-----5:R-:W-:Y:S01]  /*12ea0*/  FADD.FTZ R125, |R2|, -RZ ;  /* 0x800000ff027d7221 */ /* 0x020fe20000010200 */
[----:B------:R-:W-:Y:S04]  /*12eb0*/  BSSY B0, `(.L_x_381) ;  /* 0x000001c000007945 */ /* 0x000fe80003800000 */
[----:B------:R-:W-:-:S13]  /*12ec0*/  FSETP.GE.AND P3, PT, R125, 0.60000002384185791016, PT ;  /* 0x3f19999a7d00780b */ /* 0x000fda0003f66000 */
        /* <DEDUP_REMOVED lines=16> */
.L_x_382:
        /* <DEDUP_REMOVED lines=10> */
.L_x_383:
[----:B0-----:R-:W-:Y:S05]  /*13070*/  BSYNC B0 ;  /* 0x0000000000007941 */ /* 0x001fea0003800000 */
.L_x_381:
[----:B------:R-:W2:Y:S04]  /*13080*/  LDL.LU R125, [R1] ;  /* 0x00000000017d7983 */ /* 0x000ea80000300800 */
[----:B------:R0:W-:Y:S04]  /*13090*/  STL [R1+0x168], R2 ;  /* 0x0001680201007387 */ /* 0x0001e80000100800 */
[----:B0-----:R-:W3:Y:S01]  /*130a0*/  LDL.LU R2, [R1+0x4] ;  /* 0x0000040001027983 */ /* 0x001ee20000300800 */
[----:B------:R-:W-:Y:S01]  /*130b0*/  FMUL R0, R65, 0.5 ;  /* 0x3f00000041007820 */ /* 0x000fe20000400000 */
[----:B------:R-:W-:Y:S01]  /*130c0*/  FMUL R64, R64, 0.5 ;  /* 0x3f00000040407820 */ /* 0x000fe20000400000 */
[----:B------:R-:W-:Y:S01]  /*130d0*/  FMUL R66, R66, 0.5 ;  /* 0x3f00000042427820 */ /* 0x000fe20000400000 */
[----:B--2---:R-:W-:Y:S01]  /*130e0*/  FADD R125, R125, 1 ;  /* 0x3f8000007d7d7421 */ /* 0x004fe20000000000 */
[----:B---3--:R-:W-:-:S04]  /*130f0*/  FADD R65, R2, 1 ;  /* 0x3f80000002417421 */ /* 0x008fc80000000000 */
[----:B------:R-:W-:Y:S02]  /*13100*/  FMUL R2, R64, R65 ;  /* 0x0000004140027220 */ /* 0x000fe40000400000 */
[----:B------:R-:W2:Y:S01]  /*13110*/  LDL.LU R64, [R1+0x14] ;  /* 0x0000140001407983 */ /* 0x000ea20000300800 */
[----:B------:R-:W-:-:S03]  /*13120*/  FMUL R0, R0, R125 ;  /* 0x0000007d00007220 */ /* 0x000fc60000400000 */
[----:B------:R-:W3:Y:S01]  /*13130*/  LDL.LU R65, [R1+0x10] ;  /* 0x0000100001417983 */ /* 0x000ee20000300800 */
[----:B------:R-:W-:Y:S01]  /*13140*/  FMUL R67, R67, 0.5 ;  /* 0x3f00000043437820 */ /* 0x000fe20000400000 */
[----:B--2---:R-:W-:-:S04]  /*13150*/  FADD R64, R64, 1 ;  /* 0x3f80000040407421 */ /* 0x004fc80000000000 */
[----:B------:R-:W-:Y:S01]  /*13160*/  FMUL R125, R66, R64 ;  /* 0x00000040427d7220 */ /* 0x000fe20000400000 */
[----:B---3--:R-:W-:Y:S01]  /*13170*/  FADD R65, R65, 1 ;  /* 0x3f80000041417421 */ /* 0x008fe20000000000 */
[----:B------:R-:W2:Y:S01]  /*13180*/  LDL.LU R64, [R1+0x20] ;  /* 0x0000200001407983 */ /* 0x000ea20000300800 */
[----:B------:R-:W-:Y:S01]  /*13190*/  FMUL R20, R20, 0.5 ;  /* 0x3f00000014147820 */ /* 0x000fe20000400000 */
[----:B------:R-:W-:Y:S01]  /*131a0*/  SHF.L.U32 R66, R36, 0x10, RZ ;  /* 0x0000001024427819 */ /* 0x000fe200000006ff */
[----:B------:R-:W-:Y:S02]  /*131b0*/  FMUL R65, R67, R65 ;  /* 0x0000004143417220 */ /* 0x000fe40000400000 */
[----:B------:R-:W3:Y:S01]  /*131c0*/  LDL.LU R67, [R1+0x2c] ;  /* 0x00002c0001437983 */ /* 0x000ee20000300800 */
[----:B--2---:R-:W-:-:S04]  /*131d0*/  FADD R64, R64, 1 ;  /* 0x3f80000040407421 */ /* 0x004fc80000000000 */
[----:B------:R-:W-:Y:S02]  /*131e0*/  @P0 FMUL R66, R20, R64 ;  /* 0x0000004014420220 */ /* 0x000fe40000400000 */
[----:B------:R-:W2:Y:S01]  /*131f0*/  LDL.LU R64, [R1+0x1c] ;  /* 0x00001c0001407983 */ /* 0x000ea20000300800 */
[----:B------:R-:W-:Y:S01]  /*13200*/  FMUL R22, R22, 0.5 ;  /* 0x3f00000016167820 */ /* 0x000fe20000400000 */
[----:B--2---:R-:W-:Y:S01]  /*13210*/  FADD R20, R64, 1 ;  /* 0x3f80000040147421 */ /* 0x004fe20000000000 */
[----:B------:R-:W-:-:S03]  /*13220*/  SHF.L.U32 R64, R37, 0x10, RZ ;  /* 0x0000001025407819 */ /* 0x000fc600000006ff */
[----:B------:R-:W-:Y:S02]  /*13230*/  @P0 FMUL R64, R22, R20 ;  /* 0x0000001416400220 */ /* 0x000fe40000400000 */
[----:B------:R-:W2:Y:S01]  /*13240*/  LDL.LU R20, [R1+0x24] ;  /* 0x0000240001147983 */ /* 0x000ea20000300800 */
[----:B------:R-:W-:Y:S01]  /*13250*/  FMUL R56, R56, 0.5 ;  /* 0x3f00000038387820 */ /* 0x000fe20000400000 */
[----:B------:R-:W-:Y:S01]  /*13260*/  SHF.L.U32 R22, R38, 0x10, RZ ;  /* 0x0000001026167819 */ /* 0x000fe200000006ff */
[----:B--2---:R-:W-:-:S04]  /*13270*/  FADD R20, R20, 1 ;  /* 0x3f80000014147421 */ /* 0x004fc80000000000 */
[----:B------:R-:W-:Y:S02]  /*13280*/  @P0 FMUL R22, R56, R20 ;  /* 0x0000001438160220 */ /* 0x000fe40000400000 */
[----:B------:R-:W2:Y:S01]  /*13290*/  LDL.LU R20, [R1+0x18] ;  /* 0x0000180001147983 */ /* 0x000ea20000300800 */
[----:B------:R-:W-:Y:S01]  /*132a0*/  FMUL R58, R58, 0.5 ;  /* 0x3f0000003a3a7820 */ /* 0x000fe20000400000 */
[----:B------:R-:W-:Y:S01]  /*132b0*/  SHF.L.U32 R56, R39, 0x10, RZ ;  /* 0x0000001027387819 */ /* 0x000fe200000006ff */
[----:B--2---:R-:W-:-:S04]  /*132c0*/  FADD R20, R20, 1 ;  /* 0x3f80000014147421 */ /* 0x004fc80000000000 */
[----:B------:R-:W-:Y:S02]  /*132d0*/  @P0 FMUL R56, R58, R20 ;  /* 0x000000143a380220 */ /* 0x000fe40000400000 */
[----:B------:R-:W2:Y:S01]  /*132e0*/  LDL.LU R58, [R1+0x28] ;  /* 0x00002800013a7983 */ /* 0x000ea20000300800 */
[----:B------:R-:W-:Y:S01]  /*132f0*/  PRMT R20, R36, 0x7632, R20 ;  /* 0x0000763224147816 */ /* 0x000fe20000000014 */
[----:B------:R-:W-:-:S03]  /*13300*/  FMUL R21, R21, 0.5 ;  /* 0x3f00000015157820 */ /* 0x000fc60000400000 */
[----:B------:R-:W-:Y:S01]  /*13310*/  SHF.L.U32 R20, R20, 0x10, RZ ;  /* 0x0000001014147819 */ /* 0x000fe200000006ff */
[----:B------:R-:W-:Y:S01]  /*13320*/  FMUL R23, R23, 0.5 ;  /* 0x3f00000017177820 */ /* 0x000fe20000400000 */
[----:B------:R-:W-:Y:S01]  /*13330*/  FSETP.LE.AND P3, PT, RZ, UR4, PT ;  /* 0x00000004ff007c0b */ /* 0x000fe2000bf63000 */
[----:B--2---:R-:W-:Y:S02]  /*13340*/  FADD R36, R58, 1 ;  /* 0x3f8000003a247421 */ /* 0x004fe40000000000 */
[----:B------:R-:W2:Y:S02]  /*13350*/  LDL.LU R58, [R1+0x30] ;  /* 0x00003000013a7983 */ /* 0x000ea40000300800 */
[----:B------:R-:W-:Y:S01]  /*13360*/  @P0 FMUL R20, R21, R36 ;  /* 0x0000002415140220 */ /* 0x000fe20000400000 */
[----:B---3--:R-:W-:Y:S01]  /*13370*/  FADD R36, R67, 1 ;  /* 0x3f80000043247421 */ /* 0x008fe20000000000 */
[----:B------:R-:W-:Y:S01]  /*13380*/  PRMT R21, R37, 0x7632, R21 ;  /* 0x0000763225157816 */ /* 0x000fe20000000015 */
[----:B------:R-:W3:Y:S03]  /*13390*/  LDL.LU R67, [R1+0x38] ;  /* 0x0000380001437983 */ /* 0x000ee60000300800 */
[----:B------:R-:W-:Y:S01]  /*133a0*/  SHF.L.U32 R21, R21, 0x10, RZ ;  /* 0x0000001015157819 */ /* 0x000fe200000006ff */
[----:B------:R-:W-:Y:S01]  /*133b0*/  @P0 FMUL R21, R23, R36 ;  /* 0x0000002417150220 */ /* 0x000fe20000400000 */
[----:B------:R-:W-:-:S05]  /*133c0*/  FSEL R23, RZ, UR4, P3 ;  /* 0x00000004ff177c08 */ /* 0x000fca0009800000 */
[----:B------:R-:W-:Y:S01]  /*133d0*/  FADD R23, RZ, -R23 ;  /* 0x80000017ff177221 */ /* 0x000fe20000000000 */
[----:B------:R-:W-:-:S04]  /*133e0*/  FSETP.LTU.AND P3, PT, RZ, UR6, PT ;  /* 0x00000006ff007c0b */ /* 0x000fc8000bf69000 */
[C---:B------:R-:W-:Y:S02]  /*133f0*/  FSETP.NAN.AND P5, PT, R23.reuse, R23, PT ;  /* 0x000000171700720b */ /* 0x040fe40003fa8000 */
[----:B------:R-:W-:Y:S02]  /*13400*/  FSEL R36, RZ, UR6, !P3 ;  /* 0x00000006ff247c08 */ /* 0x000fe4000d800000 */
[----:B------:R-:W-:Y:S02]  /*13410*/  FSETP.LE.AND P3, PT, RZ, UR5, PT ;  /* 0x00000005ff007c0b */ /* 0x000fe4000bf63000 */
[----:B------:R-:W-:-:S07]  /*13420*/  FSETP.GT.AND P4, PT, R23, R36, PT ;  /* 0x000000241700720b */ /* 0x000fce0003f84000 */
[----:B------:R-:W-:Y:S02]  /*13430*/  @!P5 FSEL R23, R23, R36, P4 ;  /* 0x000000241717d208 */ /* 0x000fe40002000000 */
[----:B------:R-:W-:-:S05]  /*13440*/  FSEL R36, RZ, UR5, P3 ;  /* 0x00000005ff247c08 */ /* 0x000fca0009800000 */
[----:B------:R-:W-:Y:S01]  /*13450*/  FADD R36, RZ, -R36 ;  /* 0x80000024ff247221 */ /* 0x000fe20000000000 */
[----:B------:R-:W-:-:S04]  /*13460*/  FSETP.LTU.AND P4, PT, RZ, UR7, PT ;  /* 0x00000007ff007c0b */ /* 0x000fc8000bf89000 */
[----:B------:R-:W-:Y:S02]  /*13470*/  FSETP.NAN.AND P5, PT, R36, R36, PT ;  /* 0x000000242400720b */ /* 0x000fe40003fa8000 */
[----:B------:R-:W-:-:S04]  /*13480*/  FSEL R37, RZ, UR7, !P4 ;  /* 0x00000007ff257c08 */ /* 0x000fc8000e000000 */
[----:B------:R-:W-:Y:S01]  /*13490*/  FSETP.GT.AND P4, PT, R36, R37, PT ;  /* 0x000000252400720b */ /* 0x000fe20003f84000 */
[----:B------:R-:W-:-:S06]  /*134a0*/  FMUL R57, R57, 0.5 ;  /* 0x3f00000039397820 */ /* 0x000fcc0000400000 */
[----:B------:R-:W-:Y:S02]  /*134b0*/  @!P5 FSEL R36, R36, R37, P4 ;  /* 0x000000252424d208 */ /* 0x000fe40002000000 */
[----:B------:R-:W-:Y:S01]  /*134c0*/  PRMT R37, R38, 0x7632, R37 ;  /* 0x0000763226257816 */ /* 0x000fe20000000025 */
[----:B------:R-:W-:Y:S01]  /*134d0*/  FMUL R59, R59, 0.5 ;  /* 0x3f0000003b3b7820 */ /* 0x000fe20000400000 */
[----:B------:R-:W-:Y:S02]  /*134e0*/  PRMT R39, R39, 0x7632, R39 ;  /* 0x0000763227277816 */ /* 0x000fe40000000027 */
[----:B------:R-:W-:Y:S02]  /*134f0*/  SHF.L.U32 R37, R37, 0x10, RZ ;  /* 0x0000001025257819 */ /* 0x000fe400000006ff */
[----:B------:R-:W-:Y:S01]  /*13500*/  SHF.L.U32 R39, R39, 0x10, RZ ;  /* 0x0000001027277819 */ /* 0x000fe200000006ff */
[----:B--2---:R-:W-:-:S04]  /*13510*/  FADD R38, R58, 1 ;  /* 0x3f8000003a267421 */ /* 0x004fc80000000000 */
[----:B------:R-:W-:Y:S01]  /*13520*/  @P0 FMUL R37, R57, R38 ;  /* 0x0000002639250220 */ /* 0x000fe20000400000 */
[----:B---3--:R-:W-:-:S04]  /*13530*/  FADD R38, R67, 1 ;  /* 0x3f80000043267421 */ /* 0x008fc80000000000 */
[----:B------:R-:W-:Y:S02]  /*13540*/  @P0 FMUL R39, R59, R38 ;  /* 0x000000263b270220 */ /* 0x000fe40000400000 */
[----:B------:R-:W2:Y:S01]  /*13550*/  LDL.LU R59, [R1+0x3c] ;  /* 0x00003c00013b7983 */ /* 0x000ea20000300800 */
[----:B------:R-:W-:-:S05]  /*13560*/  FMUL R23, R23, 0.0078740157186985015869 ;  /* 0x3c01020417177820 */ /* 0x000fca0000400000 */
[C---:B------:R-:W-:Y:S02]  /*13570*/  FSETP.GT.AND P3, PT, R23.reuse, 9.9999997473787516356e-06, PT ;  /* 0x3727c5ac1700780b */ /* 0x040fe40003f64000 */
[----:B------:R-:W-:-:S11]  /*13580*/  FSETP.NAN.AND P4, PT, R23, R23, PT ;  /* 0x000000171700720b */ /* 0x000fd60003f88000 */
[----:B------:R-:W-:-:S04]  /*13590*/  @!P3 FSEL R23, R23, 9.9999997473787516356e-06, P4 ;  /* 0x3727c5ac1717b808 */ /* 0x000fc80002000000 */
[C---:B------:R-:W-:Y:S02]  /*135a0*/  FSETP.GT.AND P3, PT, |R23|.reuse, 8.50705917302346158658e+37, PT ;  /* 0x7e8000001700780b */ /* 0x040fe40003f64200 */
[----:B------:R-:W-:-:S11]  /*135b0*/  FSETP.GEU.AND P4, PT, |R23|, 1.175494350822287508e-38, PT ;  /* 0x008000001700780b */ /* 0x000fd60003f8e200 */
[----:B------:R-:W-:-:S04]  /*135c0*/  @P3 FMUL R23, R23, 0.25 ;  /* 0x3e80000017173820 */ /* 0x000fc80000400000 */
[----:B------:R-:W-:Y:S01]  /*135d0*/  @!P4 FMUL R23, R23, 16777216 ;  /* 0x4b8000001717c820 */ /* 0x000fe20000400000 */
[----:B------:R-:W-:-:S05]  /*135e0*/  MOV R67, 0x3f800000 ;  /* 0x3f80000000437802 */ /* 0x000fca0000000f00 */
[----:B------:R-:W0:Y:S01]  /*135f0*/  MUFU.RCP R23, R23 ;  /* 0x0000001700177308 */ /* 0x000e220000001000 */
[----:B------:R-:W-:-:S05]  /*13600*/  FSEL R38, R67, 0.25, !P3 ;  /* 0x3e80000043267808 */ /* 0x000fca0005800000 */
[----:B------:R-:W-:Y:S01]  /*13610*/  @!P4 FMUL R38, R38, 16777216 ;  /* 0x4b8000002626c820 */ /* 0x000fe20000400000 */
[----:B------:R-:W-:-:S03]  /*13620*/  FMUL R52, R52, 0.5 ;  /* 0x3f00000034347820 */ /* 0x000fc60000400000 */
[----:B0-----:R-:W-:-:S04]  /*13630*/  FMUL R23, R23, R38 ;  /* 0x0000002617177220 */ /* 0x001fc80000400000 */
[-C--:B------:R-:W-:Y:S01]  /*13640*/  FMUL R66, R66, R23.reuse ;  /* 0x0000001742427220 */ /* 0x080fe20000400000 */
[-C--:B------:R-:W-:Y:S01]  /*13650*/  FMUL R64, R64, R23.reuse ;  /* 0x0000001740407220 */ /* 0x080fe20000400000 */
[----:B------:R-:W-:Y:S01]  /*13660*/  FMUL R58, R56, R23 ;  /* 0x00000017383a7220 */ /* 0x000fe20000400000 */
[----:B------:R-:W-:Y:S01]  /*13670*/  SHF.L.U32 R56, R32, 0x10, RZ ;  /* 0x0000001020387819 */ /* 0x000fe200000006ff */
[----:B------:R0:W-:Y:S08]  /*13680*/  FRND R38, R66 ;  /* 0x0000004200267307 */ /* 0x0001f00000201000 */
[----:B------:R1:W-:Y:S01]  /*13690*/  FRND R57, R64 ;  /* 0x0000004000397307 */ /* 0x0003e20000201000 */
[----:B0-----:R-:W3:Y:S04]  /*136a0*/  LDL.LU R66, [R1+0x54] ;  /* 0x0000540001427983 */ /* 0x001ee80000300800 */
[----:B-1----:R-:W4:Y:S01]  /*136b0*/  LDL.LU R64, [R1+0x48] ;  /* 0x0000480001407983 */ /* 0x002f220000300800 */
[----:B--2---:R-:W-:-:S04]  /*136c0*/  FADD R59, R59, 1 ;  /* 0x3f8000003b3b7421 */ /* 0x004fc80000000000 */
[----:B------:R-:W-:Y:S02]  /*136d0*/  @P0 FMUL R56, R52, R59 ;  /* 0x0000003b34380220 */ /* 0x000fe40000400000 */
[----:B------:R-:W2:Y:S01]  /*136e0*/  LDL.LU R59, [R1+0x44] ;  /* 0x00004400013b7983 */ /* 0x000ea20000300800 */
[----:B------:R-:W-:Y:S01]  /*136f0*/  PRMT R32, R32, 0x7632, R32 ;  /* 0x0000763220207816 */ /* 0x000fe20000000020 */
[----:B------:R-:W-:-:S03]  /*13700*/  FMUL R53, R53, 0.5 ;  /* 0x3f00000035357820 */ /* 0x000fc60000400000 */
[----:B------:R-:W-:Y:S01]  /*13710*/  SHF.L.U32 R32, R32, 0x10, RZ ;  /* 0x0000001020207819 */ /* 0x000fe200000006ff */
[----:B------:R-:W-:Y:S01]  /*13720*/  FMUL R54, R54, 0.5 ;  /* 0x3f00000036367820 */ /* 0x000fe20000400000 */
[----:B--2---:R-:W-:Y:S02]  /*13730*/  FADD R52, R59, 1 ;  /* 0x3f8000003b347421 */ /* 0x004fe40000000000 */
[----:B------:R-:W2:Y:S02]  /*13740*/  LDL.LU R59, [R1+0x4c] ;  /* 0x00004c00013b7983 */ /* 0x000ea40000300800 */
[----:B------:R-:W-:Y:S01]  /*13750*/  @P0 FMUL R32, R53, R52 ;  /* 0x0000003435200220 */ /* 0x000fe20000400000 */
[----:B----4-:R-:W-:Y:S01]  /*13760*/  FADD R53, R64, 1 ;  /* 0x3f80000040357421 */ /* 0x010fe20000000000 */
[----:B------:R-:W-:Y:S01]  /*13770*/  SHF.L.U32 R52, R33, 0x10, RZ ;  /* 0x0000001021347819 */ /* 0x000fe200000006ff */
[----:B------:R-:W4:Y:S02]  /*13780*/  LDL.LU R64, [R1+0x40] ;  /* 0x0000400001407983 */ /* 0x000f240000300800 */
[----:B------:R-:W-:-:S02]  /*13790*/  @P0 FMUL R52, R54, R53 ;  /* 0x0000003536340220 */ /* 0x000fc40000400000 */
[----:B------:R-:W2:Y:S01]  /*137a0*/  LDL.LU R53, [R1+0x50] ;  /* 0x0000500001357983 */ /* 0x000ea20000300800 */
[----:B------:R-:W-:Y:S01]  /*137b0*/  PRMT R33, R33, 0x7632, R33 ;  /* 0x0000763221217816 */ /* 0x000fe20000000021 */
[----:B------:R-:W-:Y:S01]  /*137c0*/  FMUL R55, R55, 0.5 ;  /* 0x3f00000037377820 */ /* 0x000fe20000400000 */
[----:B---3--:R-:W-:Y:S02]  /*137d0*/  FADD R54, R66, 1 ;  /* 0x3f80000042367421 */ /* 0x008fe40000000000 */
[----:B------:R-:W-:Y:S01]  /*137e0*/  SHF.L.U32 R33, R33, 0x10, RZ ;  /* 0x0000001021217819 */ /* 0x000fe200000006ff */
[----:B--2---:R-:W-:-:S04]  /*137f0*/  FADD R53, R53, 1 ;  /* 0x3f80000035357421 */ /* 0x004fc80000000000 */
[----:B------:R-:W-:Y:S02]  /*13800*/  @P0 FMUL R33, R55, R53 ;  /* 0x0000003537210220 */ /* 0x000fe40000400000 */
[----:B------:R-:W2:Y:S04]  /*13810*/  LDL.LU R55, [R1+0x58] ;  /* 0x0000580001377983 */ /* 0x000ea80000300800 */
[----:B------:R-:W3:Y:S01]  /*13820*/  LDL.LU R66, [R1+0x34] ;  /* 0x0000340001427983 */ /* 0x000ee20000300800 */
[----:B------:R-:W-:Y:S01]  /*13830*/  FMUL R48, R48, 0.5 ;  /* 0x3f00000030307820 */ /* 0x000fe20000400000 */
[----:B------:R-:W-:Y:S01]  /*13840*/  FMUL R36, R36, 0.0078740157186985015869 ;  /* 0x3c01020424247820 */ /* 0x000fe20000400000 */
[----:B------:R-:W-:Y:S02]  /*13850*/  SHF.L.U32 R53, R34, 0x10, RZ ;  /* 0x0000001022357819 */ /* 0x000fe400000006ff */
[----:B------:R-:W-:Y:S01]  /*13860*/  @P0 FMUL R53, R48, R54 ;  /* 0x0000003630350220 */ /* 0x000fe20000400000 */
[----:B------:R-:W-:Y:S01]  /*13870*/  FMUL R60, R60, 0.5 ;  /* 0x3f0000003c3c7820 */ /* 0x000fe20000400000 */
[----:B------:R-:W-:Y:S01]  /*13880*/  FSETP.GT.AND P5, PT, R36, 9.9999997473787516356e-06, PT ;  /* 0x3727c5ac2400780b */ /* 0x000fe20003fa4000 */
[----:B------:R-:W-:Y:S01]  /*13890*/  FMUL R49, R49, 0.5 ;  /* 0x3f00000031317820 */ /* 0x000fe20000400000 */
[----:B------:R-:W-:Y:S01]  /*138a0*/  PRMT R34, R34, 0x7632, R34 ;  /* 0x0000763222227816 */ /* 0x000fe20000000022 */
[----:B----4-:R-:W-:Y:S01]  /*138b0*/  FADD R54, R64, 1 ;  /* 0x3f80000040367421 */ /* 0x010fe20000000000 */
[----:B------:R-:W-:-:S02]  /*138c0*/  FMUL R61, R61, 0.5 ;  /* 0x3f0000003d3d7820 */ /* 0x000fc40000400000 */
[----:B------:R-:W-:Y:S01]  /*138d0*/  SHF.L.U32 R34, R34, 0x10, RZ ;  /* 0x0000001022227819 */ /* 0x000fe200000006ff */
[----:B------:R-:W-:Y:S01]  /*138e0*/  FMUL R50, R50, 0.5 ;  /* 0x3f00000032327820 */ /* 0x000fe20000400000 */
[----:B------:R-:W-:Y:S01]  /*138f0*/  FMUL R62, R62, 0.5 ;  /* 0x3f0000003e3e7820 */ /* 0x000fe20000400000 */
[C---:B------:R-:W-:Y:S01]  /*13900*/  FSETP.NAN.AND P6, PT, R36.reuse, R36, PT ;  /* 0x000000242400720b */ /* 0x040fe20003fc8000 */
[----:B------:R-:W-:Y:S01]  /*13910*/  FMUL R51, R51, 0.5 ;  /* 0x3f00000033337820 */ /* 0x000fe20000400000 */
[----:B------:R-:W-:Y:S01]  /*13920*/  FMUL R65, R65, R23 ;  /* 0x0000001741417220 */ /* 0x000fe20000400000 */
[----:B------:R-:W-:Y:S01]  /*13930*/  FMUL R63, R63, 0.5 ;  /* 0x3f0000003f3f7820 */ /* 0x000fe20000400000 */
[----:B------:R-:W-:-:S04]  /*13940*/  @!P5 FSEL R36, R36, 9.9999997473787516356e-06, P6 ;  /* 0x3727c5ac2424d808 */ /* 0x000fc80003000000 */
[C---:B------:R-:W-:Y:S01]  /*13950*/  FSETP.GT.AND P5, PT, |R36|.reuse, 8.50705917302346158658e+37, PT ;  /* 0x7e8000002400780b */ /* 0x040fe20003fa4200 */
[----:B------:R-:W-:Y:S01]  /*13960*/  FMUL R17, R17, 0.5 ;  /* 0x3f00000011117820 */ /* 0x000fe20000400000 */
[----:B------:R-:W-:Y:S01]  /*13970*/  FSETP.GEU.AND P6, PT, |R36|, 1.175494350822287508e-38, PT ;  /* 0x008000002400780b */ /* 0x000fe20003fce200 */
[----:B------:R-:W-:Y:S01]  /*13980*/  FMUL R16, R16, 0.5 ;  /* 0x3f00000010107820 */ /* 0x000fe20000400000 */
[----:B------:R-:W-:Y:S01]  /*13990*/  FMUL R19, R19, 0.5 ;  /* 0x3f00000013137820 */ /* 0x000fe20000400000 */
[----:B------:R-:W-:-:S08]  /*139a0*/  FMUL R18, R18, 0.5 ;  /* 0x3f00000012127820 */ /* 0x000fd00000400000 */
[----:B------:R-:W-:-:S04]  /*139b0*/  @P5 FMUL R36, R36, 0.25 ;  /* 0x3e80000024245820 */ /* 0x000fc80000400000 */
[----:B------:R-:W-:Y:S01]  /*139c0*/  @!P6 FMUL R36, R36, 16777216 ;  /* 0x4b8000002424e820 */ /* 0x000fe20000400000 */
[----:B------:R-:W-:-:S05]  /*139d0*/  FMUL R89, R89, 0.5 ;  /* 0x3f00000059597820 */ /* 0x000fca0000400000 */
[----:B------:R-:W-:Y:S01]  /*139e0*/  MUFU.RCP R36, R36 ;  /* 0x0000002400247308 */ /* 0x000fe20000001000 */
        /* <DEDUP_REMOVED lines=10> */
[-C--:B------:R-:W-:Y:S01]  /*13a90*/  FMUL R20, R20, R23.reuse ;  /* 0x0000001714147220 */ /* 0x080fe20000400000 */
        /* <DEDUP_REMOVED lines=9> */
[----:B------:R-:W-:Y:S01]  /*13b30*/  FMUL R125, R125, R23 ;  /* 0x000000177d7d7220 */ /* 0x000fe20000400000 */
[----:B------:R-:W-:Y:S01]  /*13b40*/  FMUL R72, R72, 0.5 ;  /* 0x3f00000048487820 */ /* 0x000fe20000400000 */
[----:B------:R-:W-:Y:S01]  /*13b50*/  FMUL R73, R73, 0.5 ;  /* 0x3f00000049497820 */ /* 0x000fe20000400000 */
[----:B------:R-:W-:Y:S01]  /*13b60*/  FMUL R74, R74, 0.5 ;  /* 0x3f0000004a4a7820 */ /* 0x000fe20000400000 */
[----:B------:R-:W-:Y:S01]  /*13b70*/  FMUL R75, R75, 0.5 ;  /* 0x3f0000004b4b7820 */ /* 0x000fe20000400000 */
[----:B------:R-:W-:Y:S01]  /*13b80*/  FMUL R68, R68, 0.5 ;  /* 0x3f00000044447820 */ /* 0x000fe20000400000 */
[----:B------:R-:W0:Y:S01]  /*13b90*/  FRND R21, R21 ;  /* 0x0000001500157307 */ /* 0x000e220000201000 */
[----:B------:R-:W-:Y:S01]  /*13ba0*/  FMUL R69, R69, 0.5 ;  /* 0x3f00000045457820 */ /* 0x000fe20000400000 */
[----:B------:R-:W-:Y:S01]  /*13bb0*/  FMUL R70, R70, 0.5 ;  /* 0x3f00000046467820 */ /* 0x000fe20000400000 */
[----:B------:R-:W-:-:S05]  /*13bc0*/  FMUL R84, R84, 0.5 ;  /* 0x3f00000054547820 */ /* 0x000fca0000400000 */
[----:B------:R-:W1:Y:S01]  /*13bd0*/  FRND R20, R20 ;  /* 0x0000001400147307 */ /* 0x000e620000201000 */
[----:B------:R-:W-:Y:S01]  /*13be0*/  FMUL R86, R86, 0.5 ;  /* 0x3f00000056567820 */ /* 0x000fe20000400000 */
[----:B------:R-:W-:Y:S01]  /*13bf0*/  FMUL R71, R71, 0.5 ;  /* 0x3f00000047477820 */ /* 0x000fe20000400000 */
[C---:B0-----:R-:W-:Y:S02]  /*13c00*/  FSETP.GT.AND P3, PT, R21.reuse, -127, PT ;  /* 0xc2fe00001500780b */ /* 0x041fe40003f64000 */
[----:B------:R-:W-:-:S03]  /*13c10*/  FSETP.NAN.AND P4, PT, R21, R21, PT ;  /* 0x000000151500720b */ /* 0x000fc60003f88000 */
[----:B------:R-:W0:Y:S01]  /*13c20*/  FRND R39, R39 ;  /* 0x0000002700277307 */ /* 0x000e220000201000 */
[----:B------:R-:W-:Y:S01]  /*13c30*/  FMUL R87, R87, 0.5 ;  /* 0x3f00000057577820 */ /* 0x000fe20000400000 */
[----:B------:R-:W-:Y:S01]  /*13c40*/  FMUL R80, R80, 0.5 ;  /* 0x3f00000050507820 */ /* 0x000fe20000400000 */
[----:B------:R-:W-:-:S05]  /*13c50*/  FMUL R85, R85, 0.5 ;  /* 0x3f00000055557820 */ /* 0x000fca0000400000 */
[----:B------:R-:W-:Y:S02]  /*13c60*/  @!P3 FSEL R21, R21, -127, P4 ;  /* 0xc2fe00001515b808 */ /* 0x000fe40002000000 */
[----:B------:R-:W-:Y:S02]  /*13c70*/  FSETP.NAN.AND P3, PT, R57, R57, PT ;  /* 0x000000393900720b */ /* 0x000fe40003f68000 */
[----:B------:R-:W-:Y:S01]  /*13c80*/  FSETP.GT.AND P4, PT, R38, -127, PT ;  /* 0xc2fe00002600780b */ /* 0x000fe20003f84000 */
[----:B------:R-:W-:Y:S01]  /*13c90*/  FMUL R82, R82, 0.5 ;  /* 0x3f00000052527820 */ /* 0x000fe20000400000 */
[----:B------:R-:W-:Y:S08]  /*13ca0*/  FRND R58, R58 ;  /* 0x0000003a003a7307 */ /* 0x000ff00000201000 */
[----:B------:R-:W-:Y:S08]  /*13cb0*/  FRND R37, R37 ;  /* 0x0000002500257307 */ /* 0x000ff00000201000 */
[----:B------:R-:W-:Y:S01]  /*13cc0*/  FRND R22, R22 ;  /* 0x0000001600167307 */ /* 0x000fe20000201000 */
[----:B--2---:R-:W-:Y:S01]  /*13cd0*/  FADD R48, R55, 1 ;  /* 0x3f80000037307421 */ /* 0x004fe20000000000 */
[----:B---3--:R-:W-:-:S03]  /*13ce0*/  FADD R55, R66, 1 ;  /* 0x3f80000042377421 */ /* 0x008fc60000000000 */
[----:B------:R-:W-:Y:S01]  /*13cf0*/  @P0 FMUL R34, R49, R48 ;  /* 0x0000003031220220 */ /* 0x000fe20000400000 */
[----:B------:R-:W-:Y:S01]  /*13d00*/  FMUL R64, R60, R55 ;  /* 0x000000373c407220 */ /* 0x000fe20000400000 */
[----:B------:R-:W-:Y:S01]  /*13d10*/  FADD R60, R123, 1 ;  /* 0x3f8000007b3c7421 */ /* 0x000fe20000000000 */
[----:B------:R-:W-:Y:S01]  /*13d20*/  FADD R49, R59, 1 ;  /* 0x3f8000003b317421 */ /* 0x000fe20000000000 */
[----:B------:R-:W-:Y:S01]  /*13d30*/  SHF.L.U32 R48, R35, 0x10, RZ ;  /* 0x0000001023307819 */ /* 0x000fe200000006ff */
[----:B------:R-:W-:Y:S01]  /*13d40*/  FADD R59, R122, 1 ;  /* 0x3f8000007a3b7421 */ /* 0x000fe20000000000 */
[----:B------:R-:W-:Y:S01]  /*13d50*/  FMUL R60, R61, R60 ;  /* 0x0000003c3d3c7220 */ /* 0x000fe20000400000 */
[----:B------:R-:W-:Y:S01]  /*13d60*/  PRMT R35, R35, 0x7632, R35 ;  /* 0x0000763223237816 */ /* 0x000fe20000000023 */
[----:B------:R-:W-:Y:S01]  /*13d70*/  @P0 FMUL R48, R50, R49 ;  /* 0x0000003132300220 */ /* 0x000fe20000400000 */
[----:B------:R-:W-:Y:S01]  /*13d80*/  FMUL R62, R62, R59 ;  /* 0x0000003b3e3e7220 */ /* 0x000fe20000400000 */
[----:B------:R-:W-:Y:S01]  /*13d90*/  FMUL R66, R60, R23 ;  /* 0x000000173c427220 */ /* 0x000fe20000400000 */
[----:B------:R-:W-:Y:S01]  /*13da0*/  SHF.L.U32 R50, R35, 0x10, RZ ;  /* 0x0000001023327819 */ /* 0x000fe200000006ff */
[----:B------:R-:W-:Y:S01]  /*13db0*/  FADD R60, R121, 1 ;  /* 0x3f800000793c7421 */ /* 0x000fe20000000000 */
[----:B------:R-:W-:-:S02]  /*13dc0*/  @P0 FMUL R50, R51, R54 ;  /* 0x0000003633320220 */ /* 0x000fc40000400000 */
[----:B------:R2:W-:Y:S02]  /*13dd0*/  FRND R54, R65 ;  /* 0x0000004100367307 */ /* 0x0005e40000201000 */
[----:B--2---:R-:W-:Y:S01]  /*13de0*/  FMUL R65, R62, R23 ;  /* 0x000000173e417220 */ /* 0x004fe20000400000 */
[----:B------:R-:W-:-:S04]  /*13df0*/  FMUL R62, R63, R60 ;  /* 0x0000003c3f3e7220 */ /* 0x000fc80000400000 */
[-C--:B------:R-:W-:Y:S01]  /*13e00*/  FMUL R63, R62, R23.reuse ;  /* 0x000000173e3f7220 */ /* 0x080fe20000400000 */
[----:B------:R-:W-:Y:S01]  /*13e10*/  FADD R62, R119, 1 ;  /* 0x3f800000773e7421 */ /* 0x000fe20000000000 */
[----:B------:R-:W-:Y:S01]  /*13e20*/  FMUL R64, R64, R23 ;  /* 0x0000001740407220 */ /* 0x000fe20000400000 */
[----:B------:R-:W-:Y:S02]  /*13e30*/  FADD R61, R120, 1 ;  /* 0x3f800000783d7421 */ /* 0x000fe40000000000 */
[----:B------:R-:W-:Y:S01]  /*13e40*/  FMUL R62, R17, R62 ;  /* 0x0000003e113e7220 */ /* 0x000fe20000400000 */
[----:B------:R2:W-:Y:S08]  /*13e50*/  FRND R55, R64 ;  /* 0x0000004000377307 */ /* 0x0005f00000201000 */
[----:B------:R3:W-:Y:S01]  /*13e60*/  FRND R60, R65 ;  /* 0x00000041003c7307 */ /* 0x0007e20000201000 */
[----:B--2---:R-:W-:Y:S01]  /*13e70*/  FMUL R64, R16, R61 ;  /* 0x0000003d10407220 */ /* 0x004fe20000400000 */
[----:B------:R-:W-:Y:S01]  /*13e80*/  FADD R61, R118, 1 ;  /* 0x3f800000763d7421 */ /* 0x000fe20000000000 */
[----:B---3--:R-:W-:Y:S01]  /*13e90*/  FMUL R65, R62, R23 ;  /* 0x000000173e417220 */ /* 0x008fe20000400000 */
[----:B------:R-:W-:-:S04]  /*13ea0*/  FADD R62, R117, 1 ;  /* 0x3f800000753e7421 */ /* 0x000fc80000000000 */
[----:B------:R2:W-:Y:S01]  /*13eb0*/  FRND R59, R66 ;  /* 0x00000042003b7307 */ /* 0x0005e20000201000 */
[----:B------:R-:W-:Y:S01]  /*13ec0*/  FMUL R62, R19, R62 ;  /* 0x0000003e133e7220 */ /* 0x000fe20000400000 */
[----:B--2---:R-:W-:Y:S01]  /*13ed0*/  FMUL R66, R64, R23 ;  /* 0x0000001740427220 */ /* 0x004fe20000400000 */
[----:B------:R-:W-:-:S05]  /*13ee0*/  FMUL R64, R18, R61 ;  /* 0x0000003d12407220 */ /* 0x000fca0000400000 */
[----:B------:R2:W-:Y:S01]  /*13ef0*/  FRND R17, R66 ;  /* 0x0000004200117307 */ /* 0x0005e20000201000 */
[----:B------:R-:W-:Y:S01]  /*13f00*/  FADD R61, R116, 1 ;  /* 0x3f800000743d7421 */ /* 0x000fe20000000000 */
[----:B--2---:R-:W-:Y:S01]  /*13f10*/  FMUL R66, R62, R23 ;  /* 0x000000173e427220 */ /* 0x004fe20000400000 */
[----:B------:R-:W-:-:S05]  /*13f20*/  FADD R62, R115, 1 ;  /* 0x3f800000733e7421 */ /* 0x000fca0000000000 */
[----:B------:R2:W-:Y:S02]  /*13f30*/  FRND R16, R63 ;  /* 0x0000003f00107307 */ /* 0x0005e40000201000 */
[----:B--2---:R-:W-:Y:S01]  /*13f40*/  FMUL R63, R64, R23 ;  /* 0x00000017403f7220 */ /* 0x004fe20000400000 */
[----:B------:R-:W-:Y:S01]  /*13f50*/  FMUL R64, R89, R62 ;  /* 0x0000003e59407220 */ /* 0x000fe20000400000 */
[----:B------:R-:W-:-:S04]  /*13f60*/  FSEL R89, R67, 0.25, !P5 ;  /* 0x3e80000043597808 */ /* 0x000fc80006800000 */
[----:B------:R2:W-:Y:S01]  /*13f70*/  FRND R19, R63 ;  /* 0x0000003f00137307 */ /* 0x0005e20000201000 */
[----:B------:R-:W-:Y:S01]  /*13f80*/  FMUL R88, R88, R61 ;  /* 0x0000003d58587220 */ /* 0x000fe20000400000 */
[----:B------:R-:W-:Y:S01]  /*13f90*/  SHF.L.U32 R67, R28, 0x10, RZ ;  /* 0x000000101c437819 */ /* 0x000fe200000006ff */
[----:B------:R-:W-:Y:S01]  /*13fa0*/  @!P6 FMUL R89, R89, 16777216 ;  /* 0x4b8000005959e820 */ /* 0x000fe20000400000 */
[----:B--2---:R-:W-:Y:S01]  /*13fb0*/  FADD R63, R114, 1 ;  /* 0x3f800000723f7421 */ /* 0x004fe20000000000 */
[----:B------:R-:W-:Y:S01]  /*13fc0*/  FMUL R114, R64, R23 ;  /* 0x0000001740727220 */ /* 0x000fe20000400000 */
[----:B------:R-:W-:Y:S02]  /*13fd0*/  FADD R64, R113, 1 ;  /* 0x3f80000071407421 */ /* 0x000fe40000000000 */
[----:B------:R2:W-:Y:S01]  /*13fe0*/  FRND R61, R66 ;  /* 0x00000042003d7307 */ /* 0x0005e20000201000 */
[----:B------:R-:W-:Y:S01]  /*13ff0*/  PRMT R28, R28, 0x7632, R28 ;  /* 0x000076321c1c7816 */ /* 0x000fe2000000001c */
[----:B------:R-:W-:-:S06]  /*14000*/  FMUL R36, R36, R89 ;  /* 0x0000005924247220 */ /* 0x000fcc0000400000 */
[----:B------:R3:W-:Y:S01]  /*14010*/  FRND R18, R65 ;  /* 0x0000004100127307 */ /* 0x0007e20000201000 */
[----:B--2---:R-:W-:Y:S01]  /*14020*/  FMUL R66, R91, R64 ;  /* 0x000000405b427220 */ /* 0x004fe20000400000 */
[----:B------:R-:W-:Y:S01]  /*14030*/  FMUL R64, R44, 0.5 ;  /* 0x3f0000002c407820 */ /* 0x000fe20000400000 */
[----:B------:R-:W-:Y:S01]  /*14040*/  SHF.L.U32 R89, R28, 0x10, RZ ;  /* 0x000000101c597819 */ /* 0x000fe200000006ff */
[----:B------:R-:W-:Y:S01]  /*14050*/  FADD R28, R111, 1 ;  /* 0x3f8000006f1c7421 */ /* 0x000fe20000000000 */
[----:B---3--:R-:W-:-:S04]  /*14060*/  FADD R65, R112, 1 ;  /* 0x3f80000070417421 */ /* 0x008fc80000000000 */
[----:B------:R-:W-:Y:S01]  /*14070*/  @P0 FMUL R67, R64, R65 ;  /* 0x0000004140430220 */ /* 0x000fe20000400000 */
[----:B------:R-:W-:Y:S01]  /*14080*/  FADD R65, R110, 1 ;  /* 0x3f8000006e417421 */ /* 0x000fe20000000000 */
[----:B------:R-:W-:Y:S02]  /*14090*/  @P0 FMUL R89, R45, R28 ;  /* 0x0000001c2d590220 */ /* 0x000fe40000400000 */
[----:B------:R-:W-:Y:S01]  /*140a0*/  FMUL R64, R67, R36 ;  /* 0x0000002443407220 */ /* 0x000fe20000400000 */
[C---:B------:R-:W-:Y:S01]  /*140b0*/  SHF.L.U32 R67, R29.reuse, 0x10, RZ ;  /* 0x000000101d437819 */ /* 0x040fe200000006ff */
[----:B------:R-:W-:Y:S01]  /*140c0*/  @P0 FMUL R67, R46, R65 ;  /* 0x000000412e430220 */ /* 0x000fe20000400000 */
[----:B------:R-:W-:Y:S01]  /*140d0*/  PRMT R45, R29, 0x7632, R45 ;  /* 0x000076321d2d7816 */ /* 0x000fe2000000002d */
[----:B------:R-:W-:-:S03]  /*140e0*/  FADD R46, R109, 1 ;  /* 0x3f8000006d2e7421 */ /* 0x000fc60000000000 */
[----:B------:R-:W-:Y:S01]  /*140f0*/  SHF.L.U32 R65, R45, 0x10, RZ ;  /* 0x000000102d417819 */ /* 0x000fe200000006ff */
[----:B------:R-:W-:Y:S01]  /*14100*/  @P0 FMUL R65, R47, R46 ;  /* 0x0000002e2f410220 */ /* 0x000fe20000400000 */
[----:B------:R-:W-:Y:S01]  /*14110*/  FADD R47, R108, 1 ;  /* 0x3f8000006c2f7421 */ /* 0x000fe20000000000 */
[-C--:B------:R-:W-:Y:S01]  /*14120*/  FMUL R45, R67, R36.reuse ;  /* 0x00000024432d7220 */ /* 0x080fe20000400000 */
[C---:B------:R-:W-:Y:S02]  /*14130*/  SHF.L.U32 R67, R30.reuse, 0x10, RZ ;  /* 0x000000101e437819 */ /* 0x040fe400000006ff */
[----:B------:R-:W-:Y:S01]  /*14140*/  PRMT R46, R30, 0x7632, R46 ;  /* 0x000076321e2e7816 */ /* 0x000fe2000000002e */
[----:B------:R-:W-:Y:S01]  /*14150*/  @P0 FMUL R67, R40, R47 ;  /* 0x0000002f28430220 */ /* 0x000fe20000400000 */
[----:B------:R2:W-:Y:S01]  /*14160*/  FRND R28, R64 ;  /* 0x00000040001c7307 */ /* 0x0005e20000201000 */
[----:B------:R-:W-:Y:S01]  /*14170*/  FADD R40, R107, 1 ;  /* 0x3f8000006b287421 */ /* 0x000fe20000000000 */
[----:B------:R-:W-:Y:S01]  /*14180*/  FADD R47, R106, 1 ;  /* 0x3f8000006a2f7421 */ /* 0x000fe20000000000 */
[----:B------:R-:W-:Y:S01]  /*14190*/  FMUL R90, R90, R63 ;  /* 0x0000003f5a5a7220 */ /* 0x000fe20000400000 */
[-C--:B--2---:R-:W-:Y:S01]  /*141a0*/  FMUL R64, R65, R36.reuse ;  /* 0x0000002441407220 */ /* 0x084fe20000400000 */
[----:B------:R-:W-:Y:S01]  /*141b0*/  SHF.L.U32 R65, R46, 0x10, RZ ;  /* 0x000000102e417819 */ /* 0x000fe200000006ff */
[----:B------:R-:W-:Y:S01]  /*141c0*/  FMUL R46, R67, R36 ;  /* 0x00000024432e7220 */ /* 0x000fe20000400000 */
[----:B------:R-:W-:Y:S01]  /*141d0*/  @P0 FMUL R65, R41, R40 ;  /* 0x0000002829410220 */ /* 0x000fe20000400000 */
[C---:B------:R-:W-:Y:S01]  /*141e0*/  SHF.L.U32 R67, R31.reuse, 0x10, RZ ;  /* 0x000000101f437819 */ /* 0x040fe200000006ff */
[----:B------:R-:W-:Y:S01]  /*141f0*/  @P0 FMUL R67, R42, R47 ;  /* 0x0000002f2a430220 */ /* 0x000fe20000400000 */
[----:B------:R-:W-:Y:S01]  /*14200*/  PRMT R41, R31, 0x7632, R41 ;  /* 0x000076321f297816 */ /* 0x000fe20000000029 */
[----:B------:R-:W-:Y:S01]  /*14210*/  FADD R42, R105, 1 ;  /* 0x3f800000692a7421 */ /* 0x000fe20000000000 */
[-C--:B------:R-:W-:Y:S01]  /*14220*/  FMUL R35, R48, R23.reuse ;  /* 0x0000001730237220 */ /* 0x080fe20000400000 */
[-C--:B------:R-:W-:Y:S01]  /*14230*/  FMUL R48, R50, R23.reuse ;  /* 0x0000001732307220 */ /* 0x080fe20000400000 */
[----:B------:R-:W-:Y:S01]  /*14240*/  SHF.L.U32 R47, R41, 0x10, RZ ;  /* 0x00000010292f7819 */ /* 0x000fe200000006ff */
[----:B------:R-:W-:Y:S01]  /*14250*/  @P0 FMUL R47, R43, R42 ;  /* 0x0000002a2b2f0220 */ /* 0x000fe20000400000 */
[-C--:B------:R-:W-:Y:S01]  /*14260*/  FMUL R34, R34, R23.reuse ;  /* 0x0000001722227220 */ /* 0x080fe20000400000 */
[-C--:B------:R-:W-:Y:S01]  /*14270*/  FMUL R49, R2, R23.reuse ;  /* 0x0000001702317220 */ /* 0x080fe20000400000 */
[-C--:B------:R-:W-:Y:S01]  /*14280*/  FMUL R50, R0, R23.reuse ;  /* 0x0000001700327220 */ /* 0x080fe20000400000 */
[-C--:B------:R-:W-:Y:S01]  /*14290*/  FMUL R88, R88, R23.reuse ;  /* 0x0000001758587220 */ /* 0x080fe20000400000 */
[-C--:B------:R-:W-:Y:S01]  /*142a0*/  FMUL R90, R90, R23.reuse ;  /* 0x000000175a5a7220 */ /* 0x080fe20000400000 */
[----:B------:R-:W-:Y:S01]  /*142b0*/  FADD R43, R104, 1 ;  /* 0x3f800000682b7421 */ /* 0x000fe20000000000 */
[----:B------:R-:W-:Y:S01]  /*142c0*/  FMUL R23, R66, R23 ;  /* 0x0000001742177220 */ /* 0x000fe20000400000 */
[C---:B------:R-:W-:Y:S01]  /*142d0*/  PRMT R42, R24.reuse, 0x7632, R42 ;  /* 0x00007632182a7816 */ /* 0x040fe2000000002a */
[-C--:B------:R-:W-:Y:S01]  /*142e0*/  FMUL R66, R65, R36.reuse ;  /* 0x0000002441427220 */ /* 0x080fe20000400000 */
[----:B------:R-:W-:Y:S01]  /*142f0*/  SHF.L.U32 R65, R24, 0x10, RZ ;  /* 0x0000001018417819 */ /* 0x000fe200000006ff */
[----:B------:R-:W-:Y:S01]  /*14300*/  @P0 FMUL R65, R72, R43 ;  /* 0x0000002b48410220 */ /* 0x000fe20000400000 */
[----:B------:R-:W-:Y:S01]  /*14310*/  SHF.L.U32 R43, R42, 0x10, RZ ;  /* 0x000000102a2b7819 */ /* 0x000fe200000006ff */
[----:B------:R-:W-:Y:S01]  /*14320*/  FADD R42, R103, 1 ;  /* 0x3f800000672a7421 */ /* 0x000fe20000000000 */
[----:B------:R2:W-:Y:S01]  /*14330*/  FRND R40, R46 ;  /* 0x0000002e00287307 */ /* 0x0005e20000201000 */
[----:B------:R-:W-:Y:S01]  /*14340*/  FMUL R67, R67, R36 ;  /* 0x0000002443437220 */ /* 0x000fe20000400000 */
[C---:B-1----:R-:W-:Y:S01]  /*14350*/  FSETP.GT.AND P5, PT, R20.reuse, -127, PT ;  /* 0xc2fe00001400780b */ /* 0x042fe20003fa4000 */
[----:B------:R-:W-:Y:S01]  /*14360*/  @P0 FMUL R43, R73, R42 ;  /* 0x0000002a492b0220 */ /* 0x000fe20000400000 */
[----:B------:R-:W-:Y:S01]  /*14370*/  FSETP.NAN.AND P6, PT, R20, R20, PT ;  /* 0x000000141400720b */ /* 0x000fe20003fc8000 */
[----:B------:R-:W-:Y:S01]  /*14380*/  FMUL R83, R83, 0.5 ;  /* 0x3f00000053537820 */ /* 0x000fe20000400000 */
[----:B------:R-:W-:Y:S01]  /*14390*/  FMUL R76, R76, 0.5 ;  /* 0x3f0000004c4c7820 */ /* 0x000fe20000400000 */
[----:B------:R-:W-:Y:S01]  /*143a0*/  FMUL R77, R77, 0.5 ;  /* 0x3f0000004d4d7820 */ /* 0x000fe20000400000 */
[----:B------:R1:W-:Y:S01]  /*143b0*/  FRND R30, R64 ;  /* 0x00000040001e7307 */ /* 0x0003e20000201000 */
[-C--:B--2---:R-:W-:Y:S01]  /*143c0*/  FMUL R46, R47, R36.reuse ;  /* 0x000000242f2e7220 */ /* 0x084fe20000400000 */
[----:B------:R-:W-:Y:S01]  /*143d0*/  FADD R47, R102, 1 ;  /* 0x3f800000662f7421 */ /* 0x000fe20000000000 */
[----:B------:R-:W2:Y:S05]  /*143e0*/  LDL.LU R2, [R1+0x168] ;  /* 0x0001680001027983 */ /* 0x000eaa0000300800 */
[----:B------:R3:W-:Y:S01]  /*143f0*/  FRND R31, R66 ;  /* 0x00000042001f7307 */ /* 0x0007e20000201000 */
[-C--:B-1----:R-:W-:Y:S01]  /*14400*/  FMUL R64, R65, R36.reuse ;  /* 0x0000002441407220 */ /* 0x082fe20000400000 */
[----:B------:R-:W-:Y:S01]  /*14410*/  SHF.L.U32 R65, R25, 0x10, RZ ;  /* 0x0000001019417819 */ /* 0x000fe200000006ff */
[----:B------:R-:W-:Y:S01]  /*14420*/  @P0 FMUL R65, R74, R47 ;  /* 0x0000002f4a410220 */ /* 0x000fe20000400000 */
[----:B------:R-:W-:Y:S01]  /*14430*/  FADD R47, R100, 1 ;  /* 0x3f800000642f7421 */ /* 0x000fe20000000000 */
[----:B---3--:R-:W-:Y:S01]  /*14440*/  FMUL R66, R43, R36 ;  /* 0x000000242b427220 */ /* 0x008fe20000400000 */
[----:B------:R-:W-:-:S02]  /*14450*/  PRMT R43, R25, 0x7632, R43 ;  /* 0x00007632192b7816 */ /* 0x000fc4000000002b */
[----:B------:R1:W-:Y:S08]  /*14460*/  FRND R24, R46 ;  /* 0x0000002e00187307 */ /* 0x0003f00000201000 */
[----:B------:R3:W-:Y:S01]  /*14470*/  FRND R41, R67 ;  /* 0x0000004300297307 */ /* 0x0007e20000201000 */
[----:B-1----:R-:W-:Y:S01]  /*14480*/  FADD R46, R101, 1 ;  /* 0x3f800000652e7421 */ /* 0x002fe20000000000 */
[----:B---3--:R-:W-:Y:S01]  /*14490*/  SHF.L.U32 R67, R43, 0x10, RZ ;  /* 0x000000102b437819 */ /* 0x008fe200000006ff */
[----:B------:R-:W-:-:S02]  /*144a0*/  FMUL R43, R65, R36 ;  /* 0x00000024412b7220 */ /* 0x000fc40000400000 */
[----:B------:R-:W-:Y:S01]  /*144b0*/  @P0 FMUL R67, R75, R46 ;  /* 0x0000002e4b430220 */ /* 0x000fe20000400000 */
[----:B------:R-:W-:Y:S01]  /*144c0*/  SHF.L.U32 R65, R26, 0x10, RZ ;  /* 0x000000101a417819 */ /* 0x000fe200000006ff */
[----:B------:R-:W-:Y:S01]  /*144d0*/  @P0 FMUL R65, R68, R47 ;  /* 0x0000002f44410220 */ /* 0x000fe20000400000 */
[----:B------:R-:W-:Y:S01]  /*144e0*/  PRMT R46, R26, 0x7632, R46 ;  /* 0x000076321a2e7816 */ /* 0x000fe2000000002e */
[----:B------:R1:W-:Y:S03]  /*144f0*/  FRND R25, R66 ;  /* 0x0000004200197307 */ /* 0x0003e60000201000 */
[----:B------:R-:W-:Y:S01]  /*14500*/  SHF.L.U32 R47, R46, 0x10, RZ ;  /* 0x000000102e2f7819 */ /* 0x000fe200000006ff */
[----:B------:R-:W-:Y:S01]  /*14510*/  FADD R46, R99, 1 ;  /* 0x3f800000632e7421 */ /* 0x000fe20000000000 */
[----:B-1----:R-:W-:Y:S01]  /*14520*/  FMUL R66, R65, R36 ;  /* 0x0000002441427220 */ /* 0x002fe20000400000 */
[----:B------:R-:W-:-:S02]  /*14530*/  FADD R65, R98, 1 ;  /* 0x3f80000062417421 */ /* 0x000fc40000000000 */
[----:B------:R1:W-:Y:S01]  /*14540*/  FRND R42, R64 ;  /* 0x00000040002a7307 */ /* 0x0003e20000201000 */
[----:B------:R-:W-:Y:S01]  /*14550*/  @P0 FMUL R47, R69, R46 ;  /* 0x0000002e452f0220 */ /* 0x000fe20000400000 */
[-C--:B-1----:R-:W-:Y:S01]  /*14560*/  FMUL R64, R67, R36.reuse ;  /* 0x0000002443407220 */ /* 0x082fe20000400000 */
[----:B------:R-:W-:Y:S01]  /*14570*/  SHF.L.U32 R67, R27, 0x10, RZ ;  /* 0x000000101b437819 */ /* 0x000fe200000006ff */
[----:B------:R-:W-:Y:S01]  /*14580*/  @P0 FMUL R67, R70, R65 ;  /* 0x0000004146430220 */ /* 0x000fe20000400000 */
[----:B------:R-:W-:Y:S01]  /*14590*/  FADD R65, R96, 1 ;  /* 0x3f80000060417421 */ /* 0x000fe20000000000 */
[-C--:B------:R-:W-:Y:S01]  /*145a0*/  FMUL R68, R47, R36.reuse ;  /* 0x000000242f447220 */ /* 0x080fe20000400000 */
[----:B------:R-:W-:Y:S02]  /*145b0*/  PRMT R47, R27, 0x7632, R47 ;  /* 0x000076321b2f7816 */ /* 0x000fe4000000002f */
[----:B------:R-:W-:Y:S01]  /*145c0*/  FMUL R65, R84, R65 ;  /* 0x0000004154417220 */ /* 0x000fe20000400000 */
[----:B------:R1:W-:Y:S01]  /*145d0*/  FRND R27, R68 ;  /* 0x00000044001b7307 */ /* 0x0003e20000201000 */
[----:B------:R-:W-:Y:S01]  /*145e0*/  FMUL R67, R67, R36 ;  /* 0x0000002443437220 */ /* 0x000fe20000400000 */
[----:B------:R-:W-:-:S06]  /*145f0*/  SHF.L.U32 R69, R47, 0x10, RZ ;  /* 0x000000102f457819 */ /* 0x000fcc00000006ff */
[----:B------:R3:W-:Y:S01]  /*14600*/  FRND R26, R64 ;  /* 0x00000040001a7307 */ /* 0x0007e20000201000 */
[----:B-1----:R-:W-:Y:S01]  /*14610*/  FMUL R68, R65, R36 ;  /* 0x0000002441447220 */ /* 0x002fe20000400000 */
[----:B------:R-:W-:Y:S01]  /*14620*/  FADD R65, R94, 1 ;  /* 0x3f8000005e417421 */ /* 0x000fe20000000000 */
[----:B---3--:R-:W-:-:S05]  /*14630*/  FADD R64, R97, 1 ;  /* 0x3f80000061407421 */ /* 0x008fca0000000000 */
[----:B------:R1:W-:Y:S01]  /*14640*/  FRND R47, R67 ;  /* 0x00000043002f7307 */ /* 0x0003e20000201000 */
[----:B------:R-:W-:Y:S01]  /*14650*/  @P0 FMUL R69, R71, R64 ;  /* 0x0000004047450220 */ /* 0x000fe20000400000 */
[----:B------:R-:W-:Y:S01]  /*14660*/  FSETP.GT.AND P0, PT, R57, -127, PT ;  /* 0xc2fe00003900780b */ /* 0x000fe20003f04000 */
[----:B-1----:R-:W-:-:S05]  /*14670*/  FMUL R67, R86, R65 ;  /* 0x0000004156437220 */ /* 0x002fca0000400000 */
[----:B------:R1:W-:Y:S01]  /*14680*/  FRND R46, R66 ;  /* 0x00000042002e7307 */ /* 0x0003e20000201000 */
[----:B------:R-:W-:Y:S01]  /*14690*/  FADD R64, R95, 1 ;  /* 0x3f8000005f407421 */ /* 0x000fe20000000000 */
[----:B------:R-:W-:Y:S01]  /*146a0*/  FMUL R70, R67, R36 ;  /* 0x0000002443467220 */ /* 0x000fe20000400000 */
[----:B------:R-:W-:Y:S01]  /*146b0*/  FADD R67, R92, 1 ;  /* 0x3f8000005c437421 */ /* 0x000fe20000000000 */
[----:B-1----:R-:W-:-:S03]  /*146c0*/  FADD R66, R93, 1 ;  /* 0x3f8000005d427421 */ /* 0x002fc60000000000 */
[----:B------:R-:W-:Y:S01]  /*146d0*/  FMUL R71, R80, R67 ;  /* 0x0000004350477220 */ /* 0x000fe20000400000 */
[----:B------:R-:W-:Y:S01]  /*146e0*/  FMUL R85, R85, R64 ;  /* 0x0000004055557220 */ /* 0x000fe20000400000 */
[----:B------:R-:W-:Y:S01]  /*146f0*/  FMUL R87, R87, R66 ;  /* 0x0000004257577220 */ /* 0x000fe20000400000 */
[----:B------:R1:W-:Y:S01]  /*14700*/  FRND R64, R68 ;  /* 0x0000004400407307 */ /* 0x0003e20000201000 */
[----:B------:R-:W-:-:S07]  /*14710*/  @!P0 FSEL R57, R57, -127, P3 ;  /* 0xc2fe000039398808 */ /* 0x000fce0001800000 */
[----:B------:R-:W-:Y:S01]  /*14720*/  FRND R66, R70 ;  /* 0x0000004600427307 */ /* 0x000fe20000201000 */
[----:B-1----:R-:W-:Y:S01]  /*14730*/  FADD R68, R11, 1 ;  /* 0x3f8000000b447421 */ /* 0x002fe20000000000 */
[----:B------:R-:W-:Y:S01]  /*14740*/  FMUL R11, R71, R36 ;  /* 0x00000024470b7220 */ /* 0x000fe20000400000 */
[----:B------:R-:W-:-:S05]  /*14750*/  FADD R71, R10, 1 ;  /* 0x3f8000000a477421 */ /* 0x000fca0000000000 */
[----:B------:R-:W1:Y:S01]  /*14760*/  F2I.S16.TRUNC.NTZ R70, R21 ;  /* 0x0000001500467305 */ /* 0x000e62000020e900 */
[----:B------:R-:W-:Y:S01]  /*14770*/  FMUL R71, R82, R71 ;  /* 0x0000004752477220 */ /* 0x000fe20000400000 */
[----:B------:R-:W-:Y:S02]  /*14780*/  FSETP.GEU.AND P0, PT, R21, 127, PT ;  /* 0x42fe00001500780b */ /* 0x000fe40003f0e000 */
[----:B------:R-:W-:Y:S01]  /*14790*/  @!P5 FSEL R20, R20, -127, P6 ;  /* 0xc2fe00001414d808 */ /* 0x000fe20003000000 */
[----:B------:R-:W-:Y:S01]  /*147a0*/  FMUL R71, R71, R36 ;  /* 0x0000002447477220 */ /* 0x000fe20000400000 */
[----:B0-----:R-:W-:Y:S02]  /*147b0*/  FSETP.GT.AND P3, PT, R39, -127, PT ;  /* 0xc2fe00002700780b */ /* 0x001fe40003f64000 */
[----:B------:R-:W0:Y:S01]  /*147c0*/  F2I.S16.TRUNC.NTZ R72, R57 ;  /* 0x0000003900487305 */ /* 0x000e22000020e900 */
[----:B------:R-:W-:Y:S02]  /*147d0*/  FSETP.NAN.AND P6, PT, R38, R38, PT ;  /* 0x000000262600720b */ /* 0x000fe40003fc8000 */
[----:B------:R-:W-:-:S02]  /*147e0*/  FSETP.NAN.AND P5, PT, R21, R21, PT ;  /* 0x000000151500720b */ /* 0x000fc40003fa8000 */
[----:B------:R-:W-:Y:S02]  /*147f0*/  @!P4 FSEL R38, R38, -127, P6 ;  /* 0xc2fe00002626c808 */ /* 0x000fe40003000000 */
[----:B------:R-:W-:Y:S01]  /*14800*/  FSETP.GEU.AND P4, PT, R57, 127, PT ;  /* 0x42fe00003900780b */ /* 0x000fe20003f8e000 */
[----:B------:R-:W-:Y:S01]  /*14810*/  FRND R10, R71 ;  /* 0x00000047000a7307 */ /* 0x000fe20000201000 */
[----:B-1----:R-:W-:Y:S02]  /*14820*/  LOP3.LUT R21, R70, 0xffff, RZ, 0xc0, !PT ;  /* 0x0000ffff46157812 */ /* 0x002fe400078ec0ff */
[----:B------:R-:W-:Y:S02]  /*14830*/  FSETP.NAN.AND P6, PT, R39, R39, PT ;  /* 0x000000272700720b */ /* 0x000fe40003fc8000 */
[----:B------:R-:W-:-:S03]  /*14840*/  @P0 SEL R21, R21, 0x7f, P5 ;  /* 0x0000007f15150807 */ /* 0x000fc60002800000 */
[----:B------:R-:W1:Y:S01]  /*14850*/  F2I.S16.TRUNC.NTZ R71, R20 ;  /* 0x0000001400477305 */ /* 0x000e62000020e900 */
[----:B------:R-:W-:Y:S02]  /*14860*/  FSETP.GT.AND P0, PT, R58, -127, PT ;  /* 0xc2fe00003a00780b */ /* 0x000fe40003f04000 */
[----:B------:R-:W-:Y:S02]  /*14870*/  @!P3 FSEL R39, R39, -127, P6 ;  /* 0xc2fe00002727b808 */ /* 0x000fe40003000000 */
[----:B------:R-:W-:Y:S02]  /*14880*/  FSETP.NAN.AND P5, PT, R57, R57, PT ;  /* 0x000000393900720b */ /* 0x000fe40003fa8000 */
[----:B------:R-:W-:Y:S02]  /*14890*/  FSETP.GEU.AND P3, PT, R20, 127, PT ;  /* 0x42fe00001400780b */ /* 0x000fe40003f6e000 */
[----:B0-----:R-:W-:Y:S01]  /*148a0*/  LOP3.LUT R70, R72, 0xffff, RZ, 0xc0, !PT ;  /* 0x0000ffff48467812 */ /* 0x001fe200078ec0ff */
[----:B------:R-:W0:Y:S01]  /*148b0*/  F2I.S16.TRUNC.NTZ R57, R38 ;  /* 0x0000002600397305 */ /* 0x000e22000020e900 */
[----:B------:R-:W-:-:S02]  /*148c0*/  FSETP.NAN.AND P6, PT, R58, R58, PT ;  /* 0x0000003a3a00720b */ /* 0x000fc40003fc8000 */
[----:B------:R-:W-:Y:S02]  /*148d0*/  @P4 SEL R70, R70, 0x7f, P5 ;  /* 0x0000007f46464807 */ /* 0x000fe40002800000 */
[----:B------:R-:W-:Y:S02]  /*148e0*/  FSETP.GT.AND P4, PT, R37, -127, PT ;  /* 0xc2fe00002500780b */ /* 0x000fe40003f84000 */
[----:B------:R-:W-:Y:S02]  /*148f0*/  FSETP.NAN.AND P5, PT, R20, R20, PT ;  /* 0x000000141400720b */ /* 0x000fe40003fa8000 */
[----:B-1----:R-:W-:Y:S02]  /*14900*/  LOP3.LUT R20, R71, 0xffff, RZ, 0xc0, !PT ;  /* 0x0000ffff47147812 */ /* 0x002fe400078ec0ff */
[----:B------:R-:W-:Y:S01]  /*14910*/  @!P0 FSEL R58, R58, -127, P6 ;  /* 0xc2fe00003a3a8808 */ /* 0x000fe20003000000 */
[----:B------:R-:W1:Y:S01]  /*14920*/  FRND R33, R33 ;  /* 0x0000002100217307 */ /* 0x000e620000201000 */
[----:B------:R-:W-:-:S02]  /*14930*/  FSETP.GEU.AND P0, PT, R38, 127, PT ;  /* 0x42fe00002600780b */ /* 0x000fc40003f0e000 */
[----:B------:R-:W-:Y:S02]  /*14940*/  @P3 SEL R20, R20, 0x7f, P5 ;  /* 0x0000007f14143807 */ /* 0x000fe40002800000 */
[----:B------:R-:W-:-:S03]  /*14950*/  FSETP.NAN.AND P6, PT, R37, R37, PT ;  /* 0x000000252500720b */ /* 0x000fc60003fc8000 */
[----:B------:R-:W3:Y:S01]  /*14960*/  F2I.S16.TRUNC.NTZ R73, R39 ;  /* 0x0000002700497305 */ /* 0x000ee2000020e900 */
[----:B------:R-:W-:Y:S01]  /*14970*/  FSETP.GT.AND P5, PT, R22, -127, PT ;  /* 0xc2fe00001600780b */ /* 0x000fe20003fa4000 */
[----:B------:R-:W-:Y:S01]  /*14980*/  FADD R72, R9, 1 ;  /* 0x3f80000009487421 */ /* 0x000fe20000000000 */
[----:B------:R-:W-:Y:S02]  /*14990*/  @!P4 FSEL R37, R37, -127, P6 ;  /* 0xc2fe00002525c808 */ /* 0x000fe40003000000 */
[----:B------:R-:W-:-:S03]  /*149a0*/  FSETP.GEU.AND P4, PT, R39, 127, PT ;  /* 0x42fe00002700780b */ /* 0x000fc60003f8e000 */
[----:B------:R-:W4:Y:S01]  /*149b0*/  F2I.S16.TRUNC.NTZ R74, R58 ;  /* 0x0000003a004a7305 */ /* 0x000f22000020e900 */
[----:B------:R-:W-:Y:S02]  /*149c0*/  FSETP.NAN.AND P3, PT, R38, R38, PT ;  /* 0x000000262600720b */ /* 0x000fe40003f68000 */
[----:B0-----:R-:W-:Y:S02]  /*149d0*/  LOP3.LUT R9, R57, 0xffff, RZ, 0xc0, !PT ;  /* 0x0000ffff39097812 */ /* 0x001fe400078ec0ff */
[----:B------:R-:W-:Y:S02]  /*149e0*/  FSETP.NAN.AND P6, PT, R22, R22, PT ;  /* 0x000000161600720b */ /* 0x000fe40003fc8000 */
[----:B------:R-:W-:Y:S01]  /*149f0*/  @P0 SEL R9, R9, 0x7f, P3 ;  /* 0x0000007f09090807 */ /* 0x000fe20001800000 */
[----:B------:R-:W0:Y:S01]  /*14a00*/  FRND R52, R52 ;  /* 0x0000003400347307 */ /* 0x000e220000201000 */
[----:B------:R-:W-:Y:S02]  /*14a10*/  FSETP.GEU.AND P0, PT, R58, 127, PT ;  /* 0x42fe00003a00780b */ /* 0x000fe40003f0e000 */
[----:B------:R-:W-:-:S02]  /*14a20*/  @!P5 FSEL R22, R22, -127, P6 ;  /* 0xc2fe00001616d808 */ /* 0x000fc40003000000 */
[----:B-1----:R-:W-:-:S03]  /*14a30*/  FSETP.GT.AND P3, PT, R33, -127, PT ;  /* 0xc2fe00002100780b */ /* 0x002fc60003f64000 */
[----:B------:R-:W1:Y:S01]  /*14a40*/  FRND R32, R32 ;  /* 0x0000002000207307 */ /* 0x000e620000201000 */
[----:B------:R-:W-:Y:S02]  /*14a50*/  FSETP.NAN.AND P6, PT, R39, R39, PT ;  /* 0x000000272700720b */ /* 0x000fe40003fc8000 */
[----:B---3--:R-:W-:-:S05]  /*14a60*/  LOP3.LUT R38, R73, 0xffff, RZ, 0xc0, !PT ;  /* 0x0000ffff49267812 */ /* 0x008fca00078ec0ff */
[----:B------:R-:W3:Y:S01]  /*14a70*/  F2I.S16.TRUNC.NTZ R71, R37 ;  /* 0x0000002500477305 */ /* 0x000ee2000020e900 */
[----:B------:R-:W-:Y:S02]  /*14a80*/  @P4 SEL R38, R38, 0x7f, P6 ;  /* 0x0000007f26264807 */ /* 0x000fe40003000000 */
[----:B------:R-:W-:Y:S02]  /*14a90*/  FSETP.GEU.AND P4, PT, R37, 127, PT ;  /* 0x42fe00002500780b */ /* 0x000fe40003f8e000 */
[----:B------:R-:W-:Y:S02]  /*14aa0*/  FSETP.NAN.AND P5, PT, R58, R58, PT ;  /* 0x0000003a3a00720b */ /* 0x000fe40003fa8000 */
[----:B----4-:R-:W-:Y:S01]  /*14ab0*/  LOP3.LUT R39, R74, 0xffff, RZ, 0xc0, !PT ;  /* 0x0000ffff4a277812 */ /* 0x010fe200078ec0ff */
[----:B------:R-:W4:Y:S01]  /*14ac0*/  FRND R56, R56 ;  /* 0x0000003800387307 */ /* 0x000f220000201000 */
[----:B------:R-:W-:Y:S02]  /*14ad0*/  FSETP.NAN.AND P6, PT, R33, R33, PT ;  /* 0x000000212100720b */ /* 0x000fe40003fc8000 */
[----:B------:R-:W-:-:S02]  /*14ae0*/  @P0 SEL R39, R39, 0x7f, P5 ;  /* 0x0000007f27270807 */ /* 0x000fc40002800000 */
[----:B0-----:R-:W-:Y:S02]  /*14af0*/  FSETP.GT.AND P0, PT, R52, -127, PT ;  /* 0xc2fe00003400780b */ /* 0x001fe40003f04000 */
[----:B------:R-:W-:Y:S01]  /*14b00*/  FSETP.NAN.AND P5, PT, R37, R37, PT ;  /* 0x000000252500720b */ /* 0x000fe20003fa8000 */
[----:B------:R-:W0:Y:S01]  /*14b10*/  F2I.S16.TRUNC.NTZ R58, R22 ;  /* 0x00000016003a7305 */ /* 0x000e22000020e900 */
[----:B------:R-:W-:Y:S02]  /*14b20*/  @!P3 FSEL R33, R33, -127, P6 ;  /* 0xc2fe00002121b808 */ /* 0x000fe40003000000 */
[----:B-1----:R-:W-:Y:S02]  /*14b30*/  FSETP.GT.AND P3, PT, R32, -127, PT ;  /* 0xc2fe00002000780b */ /* 0x002fe40003f64000 */
[----:B---3--:R-:W-:-:S03]  /*14b40*/  LOP3.LUT R37, R71, 0xffff, RZ, 0xc0, !PT ;  /* 0x0000ffff47257812 */ /* 0x008fc600078ec0ff */
[----:B------:R-:W1:Y:S01]  /*14b50*/  FRND R48, R48 ;  /* 0x0000003000307307 */ /* 0x000e620000201000 */
[----:B------:R-:W-:Y:S02]  /*14b60*/  @P4 SEL R37, R37, 0x7f, P5 ;  /* 0x0000007f25254807 */ /* 0x000fe40002800000 */
[----:B------:R-:W-:Y:S02]  /*14b70*/  FSETP.GEU.AND P4, PT, R22, 127, PT ;  /* 0x42fe00001600780b */ /* 0x000fe40003f8e000 */
[----:B------:R-:W-:-:S03]  /*14b80*/  FSETP.NAN.AND P5, PT, R52, R52, PT ;  /* 0x000000343400720b */ /* 0x000fc60003fa8000 */
[----:B------:R-:W3:Y:S01]  /*14b90*/  F2I.S16.TRUNC.NTZ R71, R33 ;  /* 0x0000002100477305 */ /* 0x000ee2000020e900 */
[----:B------:R-:W-:Y:S02]  /*14ba0*/  FSETP.NAN.AND P6, PT, R32, R32, PT ;  /* 0x000000202000720b */ /* 0x000fe40003fc8000 */
[----:B------:R-:W-:Y:S02]  /*14bb0*/  @!P0 FSEL R52, R52, -127, P5 ;  /* 0xc2fe000034348808 */ /* 0x000fe40002800000 */
[----:B----4-:R-:W-:Y:S02]  /*14bc0*/  FSETP.GT.AND P0, PT, R56, -127, PT ;  /* 0xc2fe00003800780b */ /* 0x010fe40003f04000 */
[----:B------:R-:W-:Y:S01]  /*14bd0*/  FSETP.NAN.AND P5, PT, R22, R22, PT ;  /* 0x000000161600720b */ /* 0x000fe20003fa8000 */
[----:B------:R-:W4:Y:S01]  /*14be0*/  FRND R35, R35 ;  /* 0x0000002300237307 */ /* 0x000f220000201000 */
[----:B------:R-:W-:Y:S02]  /*14bf0*/  @!P3 FSEL R32, R32, -127, P6 ;  /* 0xc2fe00002020b808 */ /* 0x000fe40003000000 */
[----:B------:R-:W-:-:S02]  /*14c00*/  FSETP.GEU.AND P3, PT, R33, 127, PT ;  /* 0x42fe00002100780b */ /* 0x000fc40003f6e000 */
[----:B0-----:R-:W-:Y:S01]  /*14c10*/  LOP3.LUT R22, R58, 0xffff, RZ, 0xc0, !PT ;  /* 0x0000ffff3a167812 */ /* 0x001fe200078ec0ff */
[----:B------:R-:W-:Y:S02]  /*14c20*/  FMUL R83, R83, R72 ;  /* 0x0000004853537220 */ /* 0x000fe40000400000 */
[----:B------:R-:W0:Y:S01]  /*14c30*/  F2I.S16.TRUNC.NTZ R72, R52 ;  /* 0x0000003400487305 */ /* 0x000e22000020e900 */
[----:B------:R-:W-:Y:S02]  /*14c40*/  @P4 SEL R22, R22, 0x7f, P5 ;  /* 0x0000007f16164807 */ /* 0x000fe40002800000 */
[----:B-1----:R-:W-:Y:S02]  /*14c50*/  FSETP.GT.AND P4, PT, R48, -127, PT ;  /* 0xc2fe00003000780b */ /* 0x002fe40003f84000 */
[----:B------:R-:W-:Y:S02]  /*14c60*/  FSETP.NAN.AND P6, PT, R56, R56, PT ;  /* 0x000000383800720b */ /* 0x000fe40003fc8000 */
[----:B------:R-:W-:-:S02]  /*14c70*/  FSETP.NAN.AND P5, PT, R33, R33, PT ;  /* 0x000000212100720b */ /* 0x000fc40003fa8000 */
[----:B---3--:R-:W-:Y:S02]  /*14c80*/  LOP3.LUT R33, R71, 0xffff, RZ, 0xc0, !PT ;  /* 0x0000ffff47217812 */ /* 0x008fe400078ec0ff */
[----:B------:R-:W-:Y:S01]  /*14c90*/  @!P0 FSEL R56, R56, -127, P6 ;  /* 0xc2fe000038388808 */ /* 0x000fe20003000000 */
[----:B------:R-:W1:Y:S01]  /*14ca0*/  F2I.S16.TRUNC.NTZ R58, R32 ;  /* 0x00000020003a7305 */ /* 0x000e62000020e900 */
[----:B------:R-:W-:Y:S02]  /*14cb0*/  FSETP.GEU.AND P0, PT, R52, 127, PT ;  /* 0x42fe00003400780b */ /* 0x000fe40003f0e000 */
[----:B------:R-:W-:Y:S02]  /*14cc0*/  @P3 SEL R33, R33, 0x7f, P5 ;  /* 0x0000007f21213807 */ /* 0x000fe40002800000 */
[----:B------:R-:W-:-:S03]  /*14cd0*/  FSETP.NAN.AND P5, PT, R48, R48, PT ;  /* 0x000000303000720b */ /* 0x000fc60003fa8000 */
[----:B------:R-:W3:Y:S01]  /*14ce0*/  FRND R34, R34 ;  /* 0x0000002200227307 */ /* 0x000ee20000201000 */
[----:B----4-:R-:W-:Y:S02]  /*14cf0*/  FSETP.GT.AND P3, PT, R35, -127, PT ;  /* 0xc2fe00002300780b */ /* 0x010fe40003f64000 */
[----:B------:R-:W-:Y:S01]  /*14d00*/  FSETP.NAN.AND P6, PT, R52, R52, PT ;  /* 0x000000343400720b */ /* 0x000fe20003fc8000 */
[----:B------:R-:W-:Y:S01]  /*14d10*/  FADD R71, R8, 1 ;  /* 0x3f80000008477421 */ /* 0x000fe20000000000 */
[----:B------:R-:W-:-:S03]  /*14d20*/  @!P4 FSEL R48, R48, -127, P5 ;  /* 0xc2fe00003030c808 */ /* 0x000fc60002800000 */
[----:B------:R-:W4:Y:S01]  /*14d30*/  FRND R53, R53 ;  /* 0x0000003500357307 */ /* 0x000f220000201000 */
[----:B------:R-:W-:Y:S02]  /*14d40*/  FSETP.GEU.AND P4, PT, R32, 127, PT ;  /* 0x42fe00002000780b */ /* 0x000fe40003f8e000 */
[----:B0-----:R-:W-:-:S05]  /*14d50*/  LOP3.LUT R8, R72, 0xffff, RZ, 0xc0, !PT ;  /* 0x0000ffff48087812 */ /* 0x001fca00078ec0ff */
[----:B------:R-:W0:Y:S01]  /*14d60*/  F2I.S16.TRUNC.NTZ R52, R56 ;  /* 0x0000003800347305 */ /* 0x000e22000020e900 */
[C---:B------:R-:W-:Y:S02]  /*14d70*/  FSETP.NAN.AND P5, PT, R35.reuse, R35, PT ;  /* 0x000000232300720b */ /* 0x040fe40003fa8000 */
[----:B------:R-:W-:Y:S02]  /*14d80*/  @P0 SEL R8, R8, 0x7f, P6 ;  /* 0x0000007f08080807 */ /* 0x000fe40003000000 */
[----:B------:R-:W-:Y:S02]  /*14d90*/  FSETP.GEU.AND P0, PT, R56, 127, PT ;  /* 0x42fe00003800780b */ /* 0x000fe40003f0e000 */
[----:B------:R-:W-:Y:S02]  /*14da0*/  FSETP.NAN.AND P6, PT, R32, R32, PT ;  /* 0x000000202000720b */ /* 0x000fe40003fc8000 */
[----:B------:R-:W-:Y:S02]  /*14db0*/  @!P3 FSEL R35, R35, -127, P5 ;  /* 0xc2fe00002323b808 */ /* 0x000fe40002800000 */
[----:B-1----:R-:W-:-:S02]  /*14dc0*/  LOP3.LUT R32, R58, 0xffff, RZ, 0xc0, !PT ;  /* 0x0000ffff3a207812 */ /* 0x002fc400078ec0ff */
[----:B---3--:R-:W-:Y:S01]  /*14dd0*/  FSETP.GT.AND P3, PT, R34, -127, PT ;  /* 0xc2fe00002200780b */ /* 0x008fe20003f64000 */
[----:B------:R-:W1:Y:S01]  /*14de0*/  F2I.S16.TRUNC.NTZ R72, R48 ;  /* 0x0000003000487305 */ /* 0x000e62000020e900 */
[----:B------:R-:W-:Y:S01]  /*14df0*/  @P4 SEL R32, R32, 0x7f, P6 ;  /* 0x0000007f20204807 */ /* 0x000fe20003000000 */
[----:B------:R-:W-:Y:S01]  /*14e00*/  FMUL R73, R76, R71 ;  /* 0x000000474c497220 */ /* 0x000fe20000400000 */
[----:B----4-:R-:W-:Y:S02]  /*14e10*/  FSETP.GT.AND P4, PT, R53, -127, PT ;  /* 0xc2fe00003500780b */ /* 0x010fe40003f84000 */
[----:B------:R-:W-:Y:S02]  /*14e20*/  FSETP.NAN.AND P5, PT, R56, R56, PT ;  /* 0x000000383800720b */ /* 0x000fe40003fa8000 */
[----:B0-----:R-:W-:Y:S01]  /*14e30*/  LOP3.LUT R71, R52, 0xffff, RZ, 0xc0, !PT ;  /* 0x0000ffff34477812 */ /* 0x001fe200078ec0ff */
[----:B------:R-:W0:Y:S01]  /*14e40*/  F2I.S16.TRUNC.NTZ R58, R35 ;  /* 0x00000023003a7305 */ /* 0x000e22000020e900 */
[----:B------:R-:W-:-:S02]  /*14e50*/  FSETP.NAN.AND P6, PT, R34, R34, PT ;  /* 0x000000222200720b */ /* 0x000fc40003fc8000 */
[----:B------:R-:W-:Y:S02]  /*14e60*/  @P0 SEL R71, R71, 0x7f, P5 ;  /* 0x0000007f47470807 */ /* 0x000fe40002800000 */
[----:B------:R-:W-:-:S03]  /*14e70*/  FSETP.GEU.AND P0, PT, R48, 127, PT ;  /* 0x42fe00003000780b */ /* 0x000fc60003f0e000 */
[----:B------:R-:W3:Y:S01]  /*14e80*/  FRND R51, R125 ;  /* 0x0000007d00337307 */ /* 0x000ee20000201000 */
[----:B------:R-:W-:Y:S02]  /*14e90*/  FSETP.NAN.AND P5, PT, R53, R53, PT ;  /* 0x000000353500720b */ /* 0x000fe40003fa8000 */
[----:B------:R-:W-:Y:S02]  /*14ea0*/  @!P3 FSEL R34, R34, -127, P6 ;  /* 0xc2fe00002222b808 */ /* 0x000fe40003000000 */
[----:B------:R-:W-:-:S03]  /*14eb0*/  FSETP.GEU.AND P3, PT, R35, 127, PT ;  /* 0x42fe00002300780b */ /* 0x000fc60003f6e000 */
[----:B------:R-:W4:Y:S01]  /*14ec0*/  FRND R50, R50 ;  /* 0x0000003200327307 */ /* 0x000f220000201000 */
[----:B------:R-:W-:Y:S02]  /*14ed0*/  @!P4 FSEL R53, R53, -127, P5 ;  /* 0xc2fe00003535c808 */ /* 0x000fe40002800000 */
[----:B------:R-:W-:Y:S02]  /*14ee0*/  FSETP.NAN.AND P6, PT, R48, R48, PT ;  /* 0x000000303000720b */ /* 0x000fe40003fc8000 */
[----:B------:R-:W-:Y:S02]  /*14ef0*/  FSETP.GT.AND P4, PT, R54, -127, PT ;  /* 0xc2fe00003600780b */ /* 0x000fe40003f84000 */
[----:B-1----:R-:W-:Y:S02]  /*14f00*/  LOP3.LUT R48, R72, 0xffff, RZ, 0xc0, !PT ;  /* 0x0000ffff48307812 */ /* 0x002fe400078ec0ff */
[----:B------:R-:W-:Y:S02]  /*14f10*/  FSETP.NAN.AND P5, PT, R35, R35, PT ;  /* 0x000000232300720b */ /* 0x000fe40003fa8000 */
[----:B0-----:R-:W-:-:S02]  /*14f20*/  LOP3.LUT R35, R58, 0xffff, RZ, 0xc0, !PT ;  /* 0x0000ffff3a237812 */ /* 0x001fc400078ec0ff */
[----:B------:R-:W-:Y:S01]  /*14f30*/  @P0 SEL R48, R48, 0x7f, P6 ;  /* 0x0000007f30300807 */ /* 0x000fe20003000000 */
[----:B------:R-:W0:Y:S01]  /*14f40*/  F2I.S16.TRUNC.NTZ R56, R34 ;  /* 0x0000002200387305 */ /* 0x000e22000020e900 */
[----:B---3--:R-:W-:Y:S02]  /*14f50*/  FSETP.GT.AND P0, PT, R51, -127, PT ;  /* 0xc2fe00003300780b */ /* 0x008fe40003f04000 */
[----:B------:R-:W-:Y:S02]  /*14f60*/  FSETP.NAN.AND P6, PT, R54, R54, PT ;  /* 0x000000363600720b */ /* 0x000fe40003fc8000 */
[----:B------:R-:W-:-:S03]  /*14f70*/  @P3 SEL R35, R35, 0x7f, P5 ;  /* 0x0000007f23233807 */ /* 0x000fc60002800000 */
[----:B------:R-:W1:Y:S01]  /*14f80*/  FRND R49, R49 ;  /* 0x0000003100317307 */ /* 0x000e620000201000 */
[----:B----4-:R-:W-:Y:S02]  /*14f90*/  FSETP.GT.AND P3, PT, R50, -127, PT ;  /* 0xc2fe00003200780b */ /* 0x010fe40003f64000 */
[----:B------:R-:W-:Y:S02]  /*14fa0*/  @!P4 FSEL R54, R54, -127, P6 ;  /* 0xc2fe00003636c808 */ /* 0x000fe40003000000 */
[----:B------:R-:W-:-:S03]  /*14fb0*/  FSETP.GEU.AND P4, PT, R34, 127, PT ;  /* 0x42fe00002200780b */ /* 0x000fc60003f8e000 */
[----:B------:R-:W3:Y:S01]  /*14fc0*/  F2I.S16.TRUNC.NTZ R58, R53 ;  /* 0x00000035003a7305 */ /* 0x000ee2000020e900 */
[C---:B------:R-:W-:Y:S02]  /*14fd0*/  FSETP.NAN.AND P5, PT, R51.reuse, R51, PT ;  /* 0x000000333300720b */ /* 0x040fe40003fa8000 */
[----:B------:R-:W-:Y:S02]  /*14fe0*/  FSETP.NAN.AND P6, PT, R50, R50, PT ;  /* 0x000000323200720b */ /* 0x000fe40003fc8000 */
[----:B------:R-:W-:Y:S01]  /*14ff0*/  @!P0 FSEL R51, R51, -127, P5 ;  /* 0xc2fe000033338808 */ /* 0x000fe20002800000 */
[----:B------:R-:W-:Y:S01]  /*15000*/  FMUL R73, R73, R36 ;  /* 0x0000002449497220 */ /* 0x000fe20000400000 */
[----:B------:R-:W-:Y:S01]  /*15010*/  FSETP.GEU.AND P0, PT, R53, 127, PT ;  /* 0x42fe00003500780b */ /* 0x000fe20003f0e000 */
[----:B------:R-:W4:Y:S01]  /*15020*/  F2I.S16.TRUNC.NTZ R72, R54 ;  /* 0x0000003600487305 */ /* 0x000f22000020e900 */
[----:B------:R-:W-:Y:S02]  /*15030*/  FSETP.NAN.AND P5, PT, R34, R34, PT ;  /* 0x000000222200720b */ /* 0x000fe40003fa8000 */
[----:B------:R-:W-:-:S02]  /*15040*/  @!P3 FSEL R50, R50, -127, P6 ;  /* 0xc2fe00003232b808 */ /* 0x000fc40003000000 */
[----:B0-----:R-:W-:Y:S01]  /*15050*/  LOP3.LUT R34, R56, 0xffff, RZ, 0xc0, !PT ;  /* 0x0000ffff38227812 */ /* 0x001fe200078ec0ff */
[----:B------:R-:W-:Y:S01]  /*15060*/  FADD R56, R7, 1 ;  /* 0x3f80000007387421 */ /* 0x000fe20000000000 */
[----:B-1----:R-:W-:Y:S01]  /*15070*/  FSETP.GT.AND P3, PT, R49, -127, PT ;  /* 0xc2fe00003100780b */ /* 0x002fe20003f64000 */
[----:B------:R-:W-:Y:S01]  /*15080*/  FRND R52, R73 ;  /* 0x0000004900347307 */ /* 0x000fe20000201000 */
[----:B------:R-:W-:Y:S02]  /*15090*/  @P4 SEL R34, R34, 0x7f, P5 ;  /* 0x0000007f22224807 */ /* 0x000fe40002800000 */
[----:B------:R-:W-:Y:S01]  /*150a0*/  FSETP.GEU.AND P4, PT, R54, 127, PT ;  /* 0x42fe00003600780b */ /* 0x000fe20003f8e000 */
[----:B------:R-:W-:Y:S01]  /*150b0*/  FMUL R77, R77, R56 ;  /* 0x000000384d4d7220 */ /* 0x000fe20000400000 */
[----:B------:R-:W-:-:S03]  /*150c0*/  FSETP.NAN.AND P6, PT, R53, R53, PT ;  /* 0x000000353500720b */ /* 0x000fc60003fc8000 */
[----:B------:R-:W0:Y:S01]  /*150d0*/  F2I.S16.TRUNC.NTZ R73, R51 ;  /* 0x0000003300497305 */ /* 0x000e22000020e900 */
[----:B---3--:R-:W-:Y:S02]  /*150e0*/  LOP3.LUT R7, R58, 0xffff, RZ, 0xc0, !PT ;  /* 0x0000ffff3a077812 */ /* 0x008fe400078ec0ff */
[----:B------:R-:W-:Y:S02]  /*150f0*/  FSETP.NAN.AND P5, PT, R49, R49, PT ;  /* 0x000000313100720b */ /* 0x000fe40003fa8000 */
[----:B------:R-:W-:-:S03]  /*15100*/  @P0 SEL R7, R7, 0x7f, P6 ;  /* 0x0000007f07070807 */ /* 0x000fc60003000000 */
[----:B------:R-:W1:Y:S01]  /*15110*/  F2I.S16.TRUNC.NTZ R56, R50 ;  /* 0x0000003200387305 */ /* 0x000e62000020e900 */
[----:B------:R-:W-:Y:S02]  /*15120*/  FSETP.GEU.AND P0, PT, R51, 127, PT ;  /* 0x42fe00003300780b */ /* 0x000fe40003f0e000 */
[----:B------:R-:W-:Y:S02]  /*15130*/  FSETP.NAN.AND P6, PT, R54, R54, PT ;  /* 0x000000363600720b */ /* 0x000fe40003fc8000 */
[----:B----4-:R-:W-:Y:S02]  /*15140*/  LOP3.LUT R53, R72, 0xffff, RZ, 0xc0, !PT ;  /* 0x0000ffff48357812 */ /* 0x010fe400078ec0ff */
[----:B------:R-:W-:Y:S02]  /*15150*/  @!P3 FSEL R49, R49, -127, P5 ;  /* 0xc2fe00003131b808 */ /* 0x000fe40002800000 */
[----:B------:R-:W-:Y:S02]  /*15160*/  FSETP.GEU.AND P3, PT, R50, 127, PT ;  /* 0x42fe00003200780b */ /* 0x000fe40003f6e000 */
[----:B------:R-:W-:Y:S01]  /*15170*/  @P4 SEL R53, R53, 0x7f, P6 ;  /* 0x0000007f35354807 */ /* 0x000fe20003000000 */
[----:B------:R-:W3:Y:S01]  /*15180*/  F2I.S16.TRUNC.NTZ R58, R49 ;  /* 0x00000031003a7305 */ /* 0x000ee2000020e900 */
[----:B------:R-:W-:-:S02]  /*15190*/  FSETP.GT.AND P4, PT, R16, -127, PT ;  /* 0xc2fe00001000780b */ /* 0x000fc40003f84000 */
[----:B------:R-:W-:Y:S02]  /*151a0*/  FSETP.NAN.AND P5, PT, R51, R51, PT ;  /* 0x000000333300720b */ /* 0x000fe40003fa8000 */
[----:B0-----:R-:W-:Y:S02]  /*151b0*/  LOP3.LUT R54, R73, 0xffff, RZ, 0xc0, !PT ;  /* 0x0000ffff49367812 */ /* 0x001fe400078ec0ff */
[----:B------:R-:W-:Y:S02]  /*151c0*/  FSETP.NAN.AND P6, PT, R50, R50, PT ;  /* 0x000000323200720b */ /* 0x000fe40003fc8000 */
[----:B------:R-:W-:Y:S02]  /*151d0*/  @P0 SEL R54, R54, 0x7f, P5 ;  /* 0x0000007f36360807 */ /* 0x000fe40002800000 */
[----:B-1----:R-:W-:Y:S02]  /*151e0*/  LOP3.LUT R51, R56, 0xffff, RZ, 0xc0, !PT ;  /* 0x0000ffff38337812 */ /* 0x002fe400078ec0ff */
[----:B------:R-:W-:-:S02]  /*151f0*/  FSETP.GEU.AND P0, PT, R49, 127, PT ;  /* 0x42fe00003100780b */ /* 0x000fc40003f0e000 */
[----:B------:R-:W-:Y:S02]  /*15200*/  FSETP.NAN.AND P5, PT, R16, R16, PT ;  /* 0x000000101000720b */ /* 0x000fe40003fa8000 */
[----:B------:R-:W-:Y:S02]  /*15210*/  @P3 SEL R51, R51, 0x7f, P6 ;  /* 0x0000007f33333807 */ /* 0x000fe40003000000 */
[----:B------:R-:W-:Y:S02]  /*15220*/  FSETP.GT.AND P3, PT, R60, -127, PT ;  /* 0xc2fe00003c00780b */ /* 0x000fe40003f64000 */
[----:B------:R-:W-:Y:S02]  /*15230*/  @!P4 FSEL R16, R16, -127, P5 ;  /* 0xc2fe00001010c808 */ /* 0x000fe40002800000 */
[----:B------:R-:W-:Y:S02]  /*15240*/  FSETP.NAN.AND P6, PT, R49, R49, PT ;  /* 0x000000313100720b */ /* 0x000fe40003fc8000 */
[----:B------:R-:W-:-:S02]  /*15250*/  FSETP.GT.AND P5, PT, R59, -127, PT ;  /* 0xc2fe00003b00780b */ /* 0x000fc40003fa4000 */
[----:B---3--:R-:W-:Y:S01]  /*15260*/  LOP3.LUT R56, R58, 0xffff, RZ, 0xc0, !PT ;  /* 0x0000ffff3a387812 */ /* 0x008fe200078ec0ff */
[----:B------:R-:W0:Y:S01]  /*15270*/  F2I.S16.TRUNC.NTZ R49, R16 ;  /* 0x0000001000317305 */ /* 0x000e22000020e900 */
[----:B------:R-:W-:Y:S02]  /*15280*/  FSETP.NAN.AND P4, PT, R60, R60, PT ;  /* 0x0000003c3c00720b */ /* 0x000fe40003f88000 */
[----:B------:R-:W-:Y:S02]  /*15290*/  @P0 SEL R56, R56, 0x7f, P6 ;  /* 0x0000007f38380807 */ /* 0x000fe40003000000 */
[----:B------:R-:W-:Y:S02]  /*152a0*/  FSETP.GT.AND P0, PT, R55, -127, PT ;  /* 0xc2fe00003700780b */ /* 0x000fe40003f04000 */
[----:B------:R-:W-:Y:S02]  /*152b0*/  @!P3 FSEL R60, R60, -127, P4 ;  /* 0xc2fe00003c3cb808 */ /* 0x000fe40002000000 */
[----:B------:R-:W-:-:S02]  /*152c0*/  FSETP.NAN.AND P6, PT, R59, R59, PT ;  /* 0x0000003b3b00720b */ /* 0x000fc40003fc8000 */
[C---:B------:R-:W-:Y:S01]  /*152d0*/  FSETP.GEU.AND P4, PT, R16.reuse, 127, PT ;  /* 0x42fe00001000780b */ /* 0x040fe20003f8e000 */
[----:B------:R-:W1:Y:S01]  /*152e0*/  F2I.S16.TRUNC.NTZ R72, R60 ;  /* 0x0000003c00487305 */ /* 0x000e62000020e900 */
[----:B------:R-:W-:Y:S02]  /*152f0*/  @!P5 FSEL R59, R59, -127, P6 ;  /* 0xc2fe00003b3bd808 */ /* 0x000fe40003000000 */
[----:B------:R-:W-:Y:S02]  /*15300*/  FSETP.NAN.AND P6, PT, R55, R55, PT ;  /* 0x000000373700720b */ /* 0x000fe40003fc8000 */
[----:B------:R-:W-:Y:S02]  /*15310*/  FSETP.GT.AND P3, PT, R61, -127, PT ;  /* 0xc2fe00003d00780b */ /* 0x000fe40003f64000 */
[----:B------:R-:W-:Y:S02]  /*15320*/  FSETP.NAN.AND P5, PT, R16, R16, PT ;  /* 0x000000101000720b */ /* 0x000fe40003fa8000 */
[----:B------:R-:W-:-:S02]  /*15330*/  @!P0 FSEL R55, R55, -127, P6 ;  /* 0xc2fe000037378808 */ /* 0x000fc40003000000 */
[----:B0-----:R-:W-:Y:S02]  /*15340*/  LOP3.LUT R16, R49, 0xffff, RZ, 0xc0, !PT ;  /* 0x0000ffff31107812 */ /* 0x001fe400078ec0ff */
[----:B------:R-:W-:Y:S01]  /*15350*/  FSETP.GEU.AND P0, PT, R60, 127, PT ;  /* 0x42fe00003c00780b */ /* 0x000fe20003f0e000 */
[----:B------:R-:W0:Y:S01]  /*15360*/  F2I.S16.TRUNC.NTZ R58, R59 ;  /* 0x0000003b003a7305 */ /* 0x000e22000020e900 */
[----:B------:R-:W-:Y:S02]  /*15370*/  @P4 SEL R16, R16, 0x7f, P5 ;  /* 0x0000007f10104807 */ /* 0x000fe40002800000 */
[----:B------:R-:W-:Y:S02]  /*15380*/  FSETP.GT.AND P4, PT, R19, -127, PT ;  /* 0xc2fe00001300780b */ /* 0x000fe40003f84000 */
[----:B------:R-:W-:Y:S02]  /*15390*/  FSETP.NAN.AND P6, PT, R61, R61, PT ;  /* 0x0000003d3d00720b */ /* 0x000fe40003fc8000 */
[----:B------:R-:W-:-:S02]  /*153a0*/  FSETP.NAN.AND P5, PT, R60, R60, PT ;  /* 0x0000003c3c00720b */ /* 0x000fc40003fa8000 */
[----:B------:R-:W-:Y:S02]  /*153b0*/  @!P3 FSEL R61, R61, -127, P6 ;  /* 0xc2fe00003d3db808 */ /* 0x000fe40003000000 */
[----:B-1----:R-:W-:Y:S01]  /*153c0*/  LOP3.LUT R49, R72, 0xffff, RZ, 0xc0, !PT ;  /* 0x0000ffff48317812 */ /* 0x002fe200078ec0ff */
[----:B------:R-:W1:Y:S01]  /*153d0*/  F2I.S16.TRUNC.NTZ R60, R55 ;  /* 0x00000037003c7305 */ /* 0x000e62000020e900 */
[----:B------:R-:W-:Y:S02]  /*153e0*/  FSETP.GEU.AND P3, PT, R59, 127, PT ;  /* 0x42fe00003b00780b */ /* 0x000fe40003f6e000 */
[----:B------:R-:W-:Y:S02]  /*153f0*/  @P0 SEL R49, R49, 0x7f, P5 ;  /* 0x0000007f31310807 */ /* 0x000fe40002800000 */
[----:B------:R-:W-:Y:S02]  /*15400*/  FSETP.NAN.AND P6, PT, R19, R19, PT ;  /* 0x000000131300720b */ /* 0x000fe40003fc8000 */
[----:B------:R-:W-:-:S02]  /*15410*/  FSETP.GT.AND P0, PT, R18, -127, PT ;  /* 0xc2fe00001200780b */ /* 0x000fc40003f04000 */
[----:B------:R-:W-:Y:S02]  /*15420*/  @!P4 FSEL R19, R19, -127, P6 ;  /* 0xc2fe00001313c808 */ /* 0x000fe40003000000 */
[----:B------:R-:W-:Y:S02]  /*15430*/  FSETP.GEU.AND P4, PT, R55, 127, PT ;  /* 0x42fe00003700780b */ /* 0x000fe40003f8e000 */
[----:B------:R-:W-:Y:S02]  /*15440*/  FSETP.NAN.AND P5, PT, R59, R59, PT ;  /* 0x0000003b3b00720b */ /* 0x000fe40003fa8000 */
[----:B0-----:R-:W-:Y:S01]  /*15450*/  LOP3.LUT R58, R58, 0xffff, RZ, 0xc0, !PT ;  /* 0x0000ffff3a3a7812 */ /* 0x001fe200078ec0ff */
[----:B------:R-:W0:Y:S01]  /*15460*/  F2I.S16.TRUNC.NTZ R72, R61 ;  /* 0x0000003d00487305 */ /* 0x000e22000020e900 */
[----:B------:R-:W-:Y:S02]  /*15470*/  FSETP.NAN.AND P6, PT, R18, R18, PT ;  /* 0x000000121200720b */ /* 0x000fe40003fc8000 */
[----:B------:R-:W-:-:S02]  /*15480*/  @P3 SEL R58, R58, 0x7f, P5 ;  /* 0x0000007f3a3a3807 */ /* 0x000fc40002800000 */
[----:B------:R-:W-:Y:S02]  /*15490*/  FSETP.GT.AND P3, PT, R17, -127, PT ;  /* 0xc2fe00001100780b */ /* 0x000fe40003f64000 */
[----:B------:R-:W-:Y:S01]  /*154a0*/  FSETP.NAN.AND P5, PT, R55, R55, PT ;  /* 0x000000373700720b */ /* 0x000fe20003fa8000 */
[----:B------:R-:W3:Y:S01]  /*154b0*/  F2I.S16.TRUNC.NTZ R73, R19 ;  /* 0x0000001300497305 */ /* 0x000ee2000020e900 */
[----:B------:R-:W-:Y:S02]  /*154c0*/  @!P0 FSEL R18, R18, -127, P6 ;  /* 0xc2fe000012128808 */ /* 0x000fe40003000000 */
[----:B-1----:R-:W-:Y:S02]  /*154d0*/  LOP3.LUT R55, R60, 0xffff, RZ, 0xc0, !PT ;  /* 0x0000ffff3c377812 */ /* 0x002fe400078ec0ff */
[----:B------:R-:W-:-:S03]  /*154e0*/  FSETP.GEU.AND P0, PT, R61, 127, PT ;  /* 0x42fe00003d00780b */ /* 0x000fc60003f0e000 */
[----:B------:R-:W1:Y:S01]  /*154f0*/  FRND R23, R23 ;  /* 0x0000001700177307 */ /* 0x000e620000201000 */
[----:B------:R-:W-:Y:S02]  /*15500*/  @P4 SEL R55, R55, 0x7f, P5 ;  /* 0x0000007f37374807 */ /* 0x000fe40002800000 */
[----:B------:R-:W-:Y:S02]  /*15510*/  FSETP.GEU.AND P5, PT, R19, 127, PT ;  /* 0x42fe00001300780b */ /* 0x000fe40003fae000 */
[----:B------:R-:W-:-:S03]  /*15520*/  FSETP.NAN.AND P6, PT, R17, R17, PT ;  /* 0x000000111100720b */ /* 0x000fc60003fc8000 */
[----:B------:R-:W4:Y:S01]  /*15530*/  F2I.S16.TRUNC.NTZ R60, R18 ;  /* 0x00000012003c7305 */ /* 0x000f22000020e900 */
[----:B------:R-:W-:Y:S01]  /*15540*/  FADD R59, R6, 1 ;  /* 0x3f800000063b7421 */ /* 0x000fe20000000000 */
[----:B------:R-:W-:Y:S02]  /*15550*/  FSETP.NAN.AND P4, PT, R61, R61, PT ;  /* 0x0000003d3d00720b */ /* 0x000fe40003f88000 */
[----:B------:R-:W-:-:S04]  /*15560*/  @!P3 FSEL R17, R17, -127, P6 ;  /* 0xc2fe00001111b808 */ /* 0x000fc80003000000 */
[----:B------:R-:W2:Y:S01]  /*15570*/  FRND R44, R90 ;  /* 0x0000005a002c7307 */ /* 0x000ea20000201000 */
[----:B0-----:R-:W-:Y:S02]  /*15580*/  LOP3.LUT R6, R72, 0xffff, RZ, 0xc0, !PT ;  /* 0x0000ffff48067812 */ /* 0x001fe400078ec0ff */
[----:B------:R-:W-:Y:S02]  /*15590*/  FSETP.GEU.AND P3, PT, R18, 127, PT ;  /* 0x42fe00001200780b */ /* 0x000fe40003f6e000 */
[----:B------:R-:W-:Y:S02]  /*155a0*/  FSETP.NAN.AND P6, PT, R19, R19, PT ;  /* 0x000000131300720b */ /* 0x000fe40003fc8000 */
[----:B---3--:R-:W-:Y:S01]  /*155b0*/  LOP3.LUT R19, R73, 0xffff, RZ, 0xc0, !PT ;  /* 0x0000ffff49137812 */ /* 0x008fe200078ec0ff */
[----:B------:R-:W0:Y:S01]  /*155c0*/  FRND R63, R114 ;  /* 0x00000072003f7307 */ /* 0x000e220000201000 */
[----:B------:R-:W-:Y:S02]  /*155d0*/  @P0 SEL R6, R6, 0x7f, P4 ;  /* 0x0000007f06060807 */ /* 0x000fe40002000000 */
[----:B-1----:R-:W-:-:S02]  /*155e0*/  FSETP.GT.AND P4, PT, R23, -127, PT ;  /* 0xc2fe00001700780b */ /* 0x002fc40003f84000 */
[----:B------:R-:W-:Y:S02]  /*155f0*/  @P5 SEL R19, R19, 0x7f, P6 ;  /* 0x0000007f13135807 */ /* 0x000fe40003000000 */
[----:B------:R-:W-:Y:S01]  /*15600*/  FSETP.NAN.AND P6, PT, R18, R18, PT ;  /* 0x000000121200720b */ /* 0x000fe20003fc8000 */
[----:B------:R-:W1:Y:S01]  /*15610*/  F2I.S16.TRUNC.NTZ R72, R17 ;  /* 0x0000001100487305 */ /* 0x000e62000020e900 */
[----:B----4-:R-:W-:Y:S01]  /*15620*/  LOP3.LUT R18, R60, 0xffff, RZ, 0xc0, !PT ;  /* 0x0000ffff3c127812 */ /* 0x010fe200078ec0ff */
[----:B------:R-:W-:Y:S01]  /*15630*/  FMUL R69, R69, R36 ;  /* 0x0000002445457220 */ /* 0x000fe20000400000 */
[----:B--2---:R-:W-:-:S05]  /*15640*/  FSETP.GT.AND P0, PT, R44, -127, PT ;  /* 0xc2fe00002c00780b */ /* 0x004fca0003f04000 */
[----:B------:R-:W2:Y:S01]  /*15650*/  FRND R62, R88 ;  /* 0x00000058003e7307 */ /* 0x000ea20000201000 */
[----:B------:R-:W-:Y:S02]  /*15660*/  FSETP.NAN.AND P5, PT, R23, R23, PT ;  /* 0x000000171700720b */ /* 0x000fe40003fa8000 */
[----:B------:R-:W-:Y:S02]  /*15670*/  @P3 SEL R18, R18, 0x7f, P6 ;  /* 0x0000007f12123807 */ /* 0x000fe40003000000 */
[----:B------:R-:W-:Y:S02]  /*15680*/  FSETP.GEU.AND P3, PT, R17, 127, PT ;  /* 0x42fe00001100780b */ /* 0x000fe40003f6e000 */
[----:B------:R-:W-:Y:S01]  /*15690*/  @!P4 FSEL R23, R23, -127, P5 ;  /* 0xc2fe00001717c808 */ /* 0x000fe20002800000 */
[----:B------:R-:W3:Y:S01]  /*156a0*/  FRND R69, R69 ;  /* 0x0000004500457307 */ /* 0x000ee20000201000 */
[----:B0-----:R-:W-:Y:S02]  /*156b0*/  FSETP.GT.AND P4, PT, R63, -127, PT ;  /* 0xc2fe00003f00780b */ /* 0x001fe40003f84000 */
[----:B------:R-:W-:-:S02]  /*156c0*/  FSETP.NAN.AND P6, PT, R44, R44, PT ;  /* 0x0000002c2c00720b */ /* 0x000fc40003fc8000 */
[----:B------:R-:W-:-:S03]  /*156d0*/  FSETP.NAN.AND P5, PT, R17, R17, PT ;  /* 0x000000111100720b */ /* 0x000fc60003fa8000 */
[----:B------:R-:W0:Y:S01]  /*156e0*/  F2I.S16.TRUNC.NTZ R60, R23 ;  /* 0x00000017003c7305 */ /* 0x000e22000020e900 */
[----:B-1----:R-:W-:Y:S02]  /*156f0*/  LOP3.LUT R17, R72, 0xffff, RZ, 0xc0, !PT ;  /* 0x0000ffff48117812 */ /* 0x002fe400078ec0ff */
[----:B------:R-:W-:Y:S01]  /*15700*/  @!P0 FSEL R44, R44, -127, P6 ;  /* 0xc2fe00002c2c8808 */ /* 0x000fe20003000000 */
[----:B------:R-:W-:Y:S01]  /*15710*/  FMUL R78, R78, 0.5 ;  /* 0x3f0000004e4e7820 */ /* 0x000fe20000400000 */
[----:B--2---:R-:W-:Y:S02]  /*15720*/  FSETP.GT.AND P0, PT, R62, -127, PT ;  /* 0xc2fe00003e00780b */ /* 0x004fe40003f04000 */
[----:B------:R-:W-:Y:S02]  /*15730*/  @P3 SEL R17, R17, 0x7f, P5 ;  /* 0x0000007f11113807 */ /* 0x000fe40002800000 */
[----:B------:R-:W-:Y:S02]  /*15740*/  FSETP.NAN.AND P6, PT, R63, R63, PT ;  /* 0x0000003f3f00720b */ /* 0x000fe40003fc8000 */
[----:B------:R-:W-:Y:S01]  /*15750*/  FSETP.GEU.AND P5, PT, R23, 127, PT ;  /* 0x42fe00001700780b */ /* 0x000fe20003fae000 */
[----:B------:R-:W-:Y:S01]  /*15760*/  FMUL R59, R78, R59 ;  /* 0x0000003b4e3b7220 */ /* 0x000fe20000400000 */
[----:B------:R-:W1:Y:S01]  /*15770*/  F2I.S16.TRUNC.NTZ R73, R44 ;  /* 0x0000002c00497305 */ /* 0x000e62000020e900 */
[----:B------:R-:W-:Y:S01]  /*15780*/  @!P4 FSEL R63, R63, -127, P6 ;  /* 0xc2fe00003f3fc808 */ /* 0x000fe20003000000 */
[-C--:B------:R-:W-:Y:S01]  /*15790*/  FMUL R89, R89, R36.reuse ;  /* 0x0000002459597220 */ /* 0x080fe20000400000 */
[----:B---3--:R-:W-:Y:S01]  /*157a0*/  FSETP.GT.AND P4, PT, R69, -127, PT ;  /* 0xc2fe00004500780b */ /* 0x008fe20003f84000 */
[----:B------:R-:W-:Y:S01]  /*157b0*/  FMUL R59, R59, R36 ;  /* 0x000000243b3b7220 */ /* 0x000fe20000400000 */
[----:B------:R-:W-:-:S02]  /*157c0*/  FSETP.NAN.AND P3, PT, R62, R62, PT ;  /* 0x0000003e3e00720b */ /* 0x000fc40003f68000 */
[----:B------:R-:W-:Y:S01]  /*157d0*/  FSETP.NAN.AND P6, PT, R23, R23, PT ;  /* 0x000000171700720b */ /* 0x000fe20003fc8000 */
[----:B------:R-:W2:Y:S01]  /*157e0*/  FRND R29, R89 ;  /* 0x00000059001d7307 */ /* 0x000ea20000201000 */
[----:B0-----:R-:W-:Y:S02]  /*157f0*/  LOP3.LUT R23, R60, 0xffff, RZ, 0xc0, !PT ;  /* 0x0000ffff3c177812 */ /* 0x001fe400078ec0ff */
[----:B------:R-:W-:Y:S02]  /*15800*/  @!P0 FSEL R62, R62, -127, P3 ;  /* 0xc2fe00003e3e8808 */ /* 0x000fe40001800000 */
[----:B------:R-:W-:-:S03]  /*15810*/  FSETP.GEU.AND P0, PT, R44, 127, PT ;  /* 0x42fe00002c00780b */ /* 0x000fc60003f0e000 */
[----:B------:R-:W-:Y:S01]  /*15820*/  FRND R61, R59 ;  /* 0x0000003b003d7307 */ /* 0x000fe20000201000 */
[----:B------:R-:W-:Y:S02]  /*15830*/  @P5 SEL R23, R23, 0x7f, P6 ;  /* 0x0000007f17175807 */ /* 0x000fe40003000000 */
[----:B------:R-:W-:Y:S02]  /*15840*/  FSETP.NAN.AND P6, PT, R69, R69, PT ;  /* 0x000000454500720b */ /* 0x000fe40003fc8000 */
[----:B------:R-:W-:-:S03]  /*15850*/  FSETP.GT.AND P5, PT, R28, -127, PT ;  /* 0xc2fe00001c00780b */ /* 0x000fc60003fa4000 */
[----:B------:R-:W0:Y:S01]  /*15860*/  F2I.S16.TRUNC.NTZ R59, R63 ;  /* 0x0000003f003b7305 */ /* 0x000e22000020e900 */
[----:B------:R-:W-:Y:S02]  /*15870*/  @!P4 FSEL R69, R69, -127, P6 ;  /* 0xc2fe00004545c808 */ /* 0x000fe40003000000 */
[----:B------:R-:W-:Y:S02]  /*15880*/  FSETP.NAN.AND P3, PT, R44, R44, PT ;  /* 0x0000002c2c00720b */ /* 0x000fe40003f68000 */
[----:B------:R-:W-:Y:S02]  /*15890*/  FSETP.GEU.AND P4, PT, R63, 127, PT ;  /* 0x42fe00003f00780b */ /* 0x000fe40003f8e000 */
[----:B-1----:R-:W-:Y:S01]  /*158a0*/  LOP3.LUT R44, R73, 0xffff, RZ, 0xc0, !PT ;  /* 0x0000ffff492c7812 */ /* 0x002fe200078ec0ff */
[----:B------:R-:W1:Y:S01]  /*158b0*/  F2I.S16.TRUNC.NTZ R72, R62 ;  /* 0x0000003e00487305 */ /* 0x000e62000020e900 */
[----:B------:R-:W-:Y:S02]  /*158c0*/  FSETP.NAN.AND P6, PT, R28, R28, PT ;  /* 0x0000001c1c00720b */ /* 0x000fe40003fc8000 */
[----:B------:R-:W-:-:S02]  /*158d0*/  @P0 SEL R44, R44, 0x7f, P3 ;  /* 0x0000007f2c2c0807 */ /* 0x000fc40001800000 */
[----:B--2---:R-:W-:Y:S01]  /*158e0*/  FSETP.GT.AND P0, PT, R29, -127, PT ;  /* 0xc2fe00001d00780b */ /* 0x004fe20003f04000 */
[----:B------:R-:W-:Y:S02]  /*158f0*/  FADD R60, R5, 1 ;  /* 0x3f800000053c7421 */ /* 0x000fe40000000000 */
[----:B------:R-:W2:Y:S01]  /*15900*/  F2I.S16.TRUNC.NTZ R74, R69 ;  /* 0x00000045004a7305 */ /* 0x000ea2000020e900 */
[----:B------:R-:W-:Y:S02]  /*15910*/  FSETP.NAN.AND P3, PT, R63, R63, PT ;  /* 0x0000003f3f00720b */ /* 0x000fe40003f68000 */
[----:B------:R-:W-:Y:S02]  /*15920*/  @!P5 FSEL R28, R28, -127, P6 ;  /* 0xc2fe00001c1cd808 */ /* 0x000fe40003000000 */
[----:B0-----:R-:W-:-:S03]  /*15930*/  LOP3.LUT R5, R59, 0xffff, RZ, 0xc0, !PT ;  /* 0x0000ffff3b057812 */ /* 0x001fc600078ec0ff */
[----:B------:R-:W0:Y:S01]  /*15940*/  FRND R45, R45 ;  /* 0x0000002d002d7307 */ /* 0x000e220000201000 */
[----:B------:R-:W-:Y:S01]  /*15950*/  FSETP.GEU.AND P5, PT, R62, 127, PT ;  /* 0x42fe00003e00780b */ /* 0x000fe20003fae000 */
[----:B------:R-:W-:Y:S01]  /*15960*/  FMUL R79, R79, 0.5 ;  /* 0x3f0000004f4f7820 */ /* 0x000fe20000400000 */
[----:B------:R-:W-:Y:S02]  /*15970*/  @P4 SEL R5, R5, 0x7f, P3 ;  /* 0x0000007f05054807 */ /* 0x000fe40001800000 */
[----:B------:R-:W-:-:S03]  /*15980*/  FSETP.GEU.AND P3, PT, R69, 127, PT ;  /* 0x42fe00004500780b */ /* 0x000fc60003f6e000 */
[----:B------:R-:W3:Y:S01]  /*15990*/  F2I.S16.TRUNC.NTZ R73, R28 ;  /* 0x0000001c00497305 */ /* 0x000ee2000020e900 */
[----:B------:R-:W-:Y:S01]  /*159a0*/  FSETP.NAN.AND P6, PT, R29, R29, PT ;  /* 0x0000001d1d00720b */ /* 0x000fe20003fc8000 */
[----:B------:R-:W-:Y:S01]  /*159b0*/  FMUL R79, R79, R60 ;  /* 0x0000003c4f4f7220 */ /* 0x000fe20000400000 */
[----:B------:R-:W-:Y:S02]  /*159c0*/  FSETP.NAN.AND P4, PT, R62, R62, PT ;  /* 0x0000003e3e00720b */ /* 0x000fe40003f88000 */
[----:B------:R-:W-:Y:S02]  /*159d0*/  @!P0 FSEL R29, R29, -127, P6 ;  /* 0xc2fe00001d1d8808 */ /* 0x000fe40003000000 */
[----:B-1----:R-:W-:Y:S02]  /*159e0*/  LOP3.LUT R60, R72, 0xffff, RZ, 0xc0, !PT ;  /* 0x0000ffff483c7812 */ /* 0x002fe400078ec0ff */
[----:B------:R-:W-:Y:S02]  /*159f0*/  FSETP.GEU.AND P0, PT, R28, 127, PT ;  /* 0x42fe00001c00780b */ /* 0x000fe40003f0e000 */
[----:B------:R-:W-:-:S02]  /*15a00*/  FSETP.NAN.AND P6, PT, R69, R69, PT ;  /* 0x000000454500720b */ /* 0x000fc40003fc8000 */
[----:B--2---:R-:W-:Y:S02]  /*15a10*/  LOP3.LUT R59, R74, 0xffff, RZ, 0xc0, !PT ;  /* 0x0000ffff4a3b7812 */ /* 0x004fe400078ec0ff */
[----:B------:R-:W-:Y:S02]  /*15a20*/  @P5 SEL R60, R60, 0x7f, P4 ;  /* 0x0000007f3c3c5807 */ /* 0x000fe40002000000 */
[----:B0-----:R-:W-:Y:S01]  /*15a30*/  FSETP.GT.AND P5, PT, R45, -127, PT ;  /* 0xc2fe00002d00780b */ /* 0x001fe20003fa4000 */
[----:B------:R-:W0:Y:S01]  /*15a40*/  F2I.S16.TRUNC.NTZ R63, R29 ;  /* 0x0000001d003f7305 */ /* 0x000e22000020e900 */
[----:B------:R-:W-:Y:S02]  /*15a50*/  @P3 SEL R59, R59, 0x7f, P6 ;  /* 0x0000007f3b3b3807 */ /* 0x000fe40003000000 */
[----:B------:R-:W-:Y:S02]  /*15a60*/  FSETP.NAN.AND P6, PT, R28, R28, PT ;  /* 0x0000001c1c00720b */ /* 0x000fe40003fc8000 */
[----:B---3--:R-:W-:-:S02]  /*15a70*/  LOP3.LUT R28, R73, 0xffff, RZ, 0xc0, !PT ;  /* 0x0000ffff491c7812 */ /* 0x008fc400078ec0ff */
[----:B------:R-:W-:Y:S02]  /*15a80*/  FSETP.GT.AND P4, PT, R30, -127, PT ;  /* 0xc2fe00001e00780b */ /* 0x000fe40003f84000 */
[----:B------:R-:W-:Y:S02]  /*15a90*/  FSETP.NAN.AND P3, PT, R45, R45, PT ;  /* 0x0000002d2d00720b */ /* 0x000fe40003f68000 */
[----:B------:R-:W-:Y:S02]  /*15aa0*/  @P0 SEL R28, R28, 0x7f, P6 ;  /* 0x0000007f1c1c0807 */ /* 0x000fe40003000000 */
[----:B------:R-:W-:Y:S02]  /*15ab0*/  FSETP.GEU.AND P0, PT, R29, 127, PT ;  /* 0x42fe00001d00780b */ /* 0x000fe40003f0e000 */
[----:B------:R-:W-:Y:S02]  /*15ac0*/  @!P5 FSEL R45, R45, -127, P3 ;  /* 0xc2fe00002d2dd808 */ /* 0x000fe40001800000 */
[----:B------:R-:W-:-:S02]  /*15ad0*/  FSETP.NAN.AND P6, PT, R30, R30, PT ;  /* 0x0000001e1e00720b */ /* 0x000fc40003fc8000 */
[----:B------:R-:W-:Y:S01]  /*15ae0*/  FSETP.GT.AND P3, PT, R40, -127, PT ;  /* 0xc2fe00002800780b */ /* 0x000fe20003f64000 */
[----:B------:R-:W1:Y:S01]  /*15af0*/  F2I.S16.TRUNC.NTZ R69, R45 ;  /* 0x0000002d00457305 */ /* 0x000e62000020e900 */
[----:B------:R-:W-:Y:S02]  /*15b00*/  FSETP.NAN.AND P5, PT, R29, R29, PT ;  /* 0x0000001d1d00720b */ /* 0x000fe40003fa8000 */
[----:B------:R-:W-:Y:S02]  /*15b10*/  @!P4 FSEL R30, R30, -127, P6 ;  /* 0xc2fe00001e1ec808 */ /* 0x000fe40003000000 */
[----:B0-----:R-:W-:Y:S02]  /*15b20*/  LOP3.LUT R29, R63, 0xffff, RZ, 0xc0, !PT ;  /* 0x0000ffff3f1d7812 */ /* 0x001fe400078ec0ff */
[----:B------:R-:W-:Y:S02]  /*15b30*/  FSETP.GT.AND P4, PT, R31, -127, PT ;  /* 0xc2fe00001f00780b */ /* 0x000fe40003f84000 */
[----:B------:R-:W-:-:S02]  /*15b40*/  @P0 SEL R29, R29, 0x7f, P5 ;  /* 0x0000007f1d1d0807 */ /* 0x000fc40002800000 */
[C---:B------:R-:W-:Y:S02]  /*15b50*/  FSETP.NAN.AND P6, PT, R40.reuse, R40, PT ;  /* 0x000000282800720b */ /* 0x040fe40003fc8000 */
[----:B------:R-:W-:Y:S01]  /*15b60*/  FSETP.GEU.AND P0, PT, R45, 127, PT ;  /* 0x42fe00002d00780b */ /* 0x000fe20003f0e000 */
[----:B------:R-:W0:Y:S01]  /*15b70*/  F2I.S16.TRUNC.NTZ R63, R30 ;  /* 0x0000001e003f7305 */ /* 0x000e22000020e900 */
[----:B------:R-:W-:Y:S02]  /*15b80*/  @!P3 FSEL R40, R40, -127, P6 ;  /* 0xc2fe00002828b808 */ /* 0x000fe40003000000 */
[----:B------:R-:W-:Y:S02]  /*15b90*/  FSETP.NAN.AND P5, PT, R31, R31, PT ;  /* 0x0000001f1f00720b */ /* 0x000fe40003fa8000 */
[----:B------:R-:W-:Y:S02]  /*15ba0*/  FSETP.GT.AND P3, PT, R41, -127, PT ;  /* 0xc2fe00002900780b */ /* 0x000fe40003f64000 */
[----:B------:R-:W-:-:S02]  /*15bb0*/  FSETP.NAN.AND P6, PT, R45, R45, PT ;  /* 0x0000002d2d00720b */ /* 0x000fc40003fc8000 */
[----:B------:R-:W-:Y:S02]  /*15bc0*/  @!P4 FSEL R31, R31, -127, P5 ;  /* 0xc2fe00001f1fc808 */ /* 0x000fe40002800000 */
[----:B-1----:R-:W-:Y:S02]  /*15bd0*/  LOP3.LUT R45, R69, 0xffff, RZ, 0xc0, !PT ;  /* 0x0000ffff452d7812 */ /* 0x002fe400078ec0ff */
[----:B------:R-:W-:Y:S01]  /*15be0*/  FSETP.GEU.AND P4, PT, R30, 127, PT ;  /* 0x42fe00001e00780b */ /* 0x000fe20003f8e000 */
[----:B------:R-:W1:Y:S01]  /*15bf0*/  F2I.S16.TRUNC.NTZ R72, R40 ;  /* 0x0000002800487305 */ /* 0x000e62000020e900 */
[----:B------:R-:W-:Y:S02]  /*15c00*/  @P0 SEL R45, R45, 0x7f, P6 ;  /* 0x0000007f2d2d0807 */ /* 0x000fe40003000000 */
[----:B------:R-:W-:Y:S02]  /*15c10*/  FSETP.NAN.AND P6, PT, R41, R41, PT ;  /* 0x000000292900720b */ /* 0x000fe40003fc8000 */
[----:B------:R-:W-:-:S02]  /*15c20*/  FSETP.GT.AND P0, PT, R24, -127, PT ;  /* 0xc2fe00001800780b */ /* 0x000fc40003f04000 */
[----:B------:R-:W-:Y:S02]  /*15c30*/  FSETP.NAN.AND P5, PT, R30, R30, PT ;  /* 0x0000001e1e00720b */ /* 0x000fe40003fa8000 */
[----:B------:R-:W-:Y:S02]  /*15c40*/  @!P3 FSEL R41, R41, -127, P6 ;  /* 0xc2fe00002929b808 */ /* 0x000fe40003000000 */
[----:B0-----:R-:W-:Y:S02]  /*15c50*/  LOP3.LUT R30, R63, 0xffff, RZ, 0xc0, !PT ;  /* 0x0000ffff3f1e7812 */ /* 0x001fe400078ec0ff */
[----:B------:R-:W-:Y:S01]  /*15c60*/  FSETP.GEU.AND P3, PT, R40, 127, PT ;  /* 0x42fe00002800780b */ /* 0x000fe20003f6e000 */
[----:B------:R-:W0:Y:S01]  /*15c70*/  F2I.S16.TRUNC.NTZ R69, R31 ;  /* 0x0000001f00457305 */ /* 0x000e22000020e900 */
[----:B------:R-:W-:Y:S02]  /*15c80*/  @P4 SEL R30, R30, 0x7f, P5 ;  /* 0x0000007f1e1e4807 */ /* 0x000fe40002800000 */
[----:B------:R-:W-:-:S02]  /*15c90*/  FSETP.NAN.AND P6, PT, R24, R24, PT ;  /* 0x000000181800720b */ /* 0x000fc40003fc8000 */
[----:B------:R-:W-:Y:S01]  /*15ca0*/  FSETP.GT.AND P4, PT, R42, -127, PT ;  /* 0xc2fe00002a00780b */ /* 0x000fe20003f84000 */
[----:B------:R-:W-:Y:S01]  /*15cb0*/  FADD R63, R4, 1 ;  /* 0x3f800000043f7421 */ /* 0x000fe20000000000 */
[----:B------:R-:W-:Y:S01]  /*15cc0*/  @!P0 FSEL R24, R24, -127, P6 ;  /* 0xc2fe000018188808 */ /* 0x000fe20003000000 */
[----:B------:R-:W2:Y:S01]  /*15cd0*/  F2I.S16.TRUNC.NTZ R73, R41 ;  /* 0x0000002900497305 */ /* 0x000ea2000020e900 */
[----:B------:R-:W-:Y:S02]  /*15ce0*/  FSETP.NAN.AND P5, PT, R40, R40, PT ;  /* 0x000000282800720b */ /* 0x000fe40003fa8000 */
[----:B-1----:R-:W-:Y:S02]  /*15cf0*/  LOP3.LUT R4, R72, 0xffff, RZ, 0xc0, !PT ;  /* 0x0000ffff48047812 */ /* 0x002fe400078ec0ff */
[----:B------:R-:W-:Y:S02]  /*15d00*/  FSETP.GEU.AND P0, PT, R31, 127, PT ;  /* 0x42fe00001f00780b */ /* 0x000fe40003f0e000 */
[----:B------:R-:W-:Y:S01]  /*15d10*/  @P3 SEL R4, R4, 0x7f, P5 ;  /* 0x0000007f04043807 */ /* 0x000fe20002800000 */
[----:B------:R-:W1:Y:S01]  /*15d20*/  F2I.S16.TRUNC.NTZ R40, R24 ;  /* 0x0000001800287305 */ /* 0x000e62000020e900 */
[----:B------:R-:W-:-:S02]  /*15d30*/  FSETP.NAN.AND P6, PT, R42, R42, PT ;  /* 0x0000002a2a00720b */ /* 0x000fc40003fc8000 */
[----:B------:R-:W-:-:S05]  /*15d40*/  FSETP.GEU.AND P3, PT, R41, 127, PT ;  /* 0x42fe00002900780b */ /* 0x000fca0003f6e000 */
[----:B------:R-:W3:Y:S01]  /*15d50*/  FRND R43, R43 ;  /* 0x0000002b002b7307 */ /* 0x000ee20000201000 */
[----:B------:R-:W-:Y:S01]  /*15d60*/  FSETP.NAN.AND P5, PT, R31, R31, PT ;  /* 0x0000001f1f00720b */ /* 0x000fe20003fa8000 */
[----:B------:R-:W-:Y:S01]  /*15d70*/  FMUL R12, R12, 0.5 ;  /* 0x3f0000000c0c7820 */ /* 0x000fe20000400000 */
[----:B------:R-:W-:Y:S02]  /*15d80*/  @!P4 FSEL R42, R42, -127, P6 ;  /* 0xc2fe00002a2ac808 */ /* 0x000fe40003000000 */
[----:B0-----:R-:W-:Y:S02]  /*15d90*/  LOP3.LUT R31, R69, 0xffff, RZ, 0xc0, !PT ;  /* 0x0000ffff451f7812 */ /* 0x001fe400078ec0ff */
[----:B------:R-:W-:Y:S01]  /*15da0*/  FSETP.GEU.AND P4, PT, R24, 127, PT ;  /* 0x42fe00001800780b */ /* 0x000fe20003f8e000 */
[----:B------:R-:W-:Y:S01]  /*15db0*/  FMUL R63, R12, R63 ;  /* 0x0000003f0c3f7220 */ /* 0x000fe20000400000 */
[----:B------:R-:W-:Y:S02]  /*15dc0*/  @P0 SEL R31, R31, 0x7f, P5 ;  /* 0x0000007f1f1f0807 */ /* 0x000fe40002800000 */
[----:B------:R-:W-:-:S02]  /*15dd0*/  FSETP.NAN.AND P6, PT, R41, R41, PT ;  /* 0x000000292900720b */ /* 0x000fc40003fc8000 */
[----:B--2---:R-:W-:Y:S02]  /*15de0*/  LOP3.LUT R12, R73, 0xffff, RZ, 0xc0, !PT ;  /* 0x0000ffff490c7812 */ /* 0x004fe400078ec0ff */
[----:B------:R-:W-:Y:S01]  /*15df0*/  FSETP.GT.AND P5, PT, R25, -127, PT ;  /* 0xc2fe00001900780b */ /* 0x000fe20003fa4000 */
[----:B------:R-:W0:Y:S01]  /*15e00*/  F2I.S16.TRUNC.NTZ R69, R42 ;  /* 0x0000002a00457305 */ /* 0x000e22000020e900 */
[----:B------:R-:W-:Y:S02]  /*15e10*/  @P3 SEL R12, R12, 0x7f, P6 ;  /* 0x0000007f0c0c3807 */ /* 0x000fe40003000000 */
[----:B------:R-:W-:Y:S02]  /*15e20*/  FSETP.NAN.AND P6, PT, R24, R24, PT ;  /* 0x000000181800720b */ /* 0x000fe40003fc8000 */
[----:B-1----:R-:W-:Y:S02]  /*15e30*/  LOP3.LUT R41, R40, 0xffff, RZ, 0xc0, !PT ;  /* 0x0000ffff28297812 */ /* 0x002fe400078ec0ff */
[----:B---3--:R-:W-:-:S02]  /*15e40*/  FSETP.GT.AND P0, PT, R43, -127, PT ;  /* 0xc2fe00002b00780b */ /* 0x008fc40003f04000 */
[----:B------:R-:W-:Y:S02]  /*15e50*/  FSETP.NAN.AND P3, PT, R25, R25, PT ;  /* 0x000000191900720b */ /* 0x000fe40003f68000 */
[----:B------:R-:W-:Y:S02]  /*15e60*/  @P4 SEL R41, R41, 0x7f, P6 ;  /* 0x0000007f29294807 */ /* 0x000fe40003000000 */
[----:B------:R-:W-:Y:S02]  /*15e70*/  FSETP.GEU.AND P4, PT, R42, 127, PT ;  /* 0x42fe00002a00780b */ /* 0x000fe40003f8e000 */
[----:B------:R-:W-:Y:S02]  /*15e80*/  @!P5 FSEL R25, R25, -127, P3 ;  /* 0xc2fe00001919d808 */ /* 0x000fe40001800000 */
[----:B------:R-:W-:Y:S02]  /*15e90*/  FSETP.NAN.AND P6, PT, R43, R43, PT ;  /* 0x0000002b2b00720b */ /* 0x000fe40003fc8000 */
[----:B------:R-:W-:Y:S01]  /*15ea0*/  FSETP.GT.AND P3, PT, R26, -127, PT ;  /* 0xc2fe00001a00780b */ /* 0x000fe20003f64000 */
[----:B------:R-:W1:Y:S01]  /*15eb0*/  F2I.S16.TRUNC.NTZ R40, R25 ;  /* 0x0000001900287305 */ /* 0x000e62000020e900 */
[----:B------:R-:W-:-:S02]  /*15ec0*/  FSETP.NAN.AND P5, PT, R42, R42, PT ;  /* 0x0000002a2a00720b */ /* 0x000fc40003fa8000 */
[----:B------:R-:W-:Y:S02]  /*15ed0*/  @!P0 FSEL R43, R43, -127, P6 ;  /* 0xc2fe00002b2b8808 */ /* 0x000fe40003000000 */
[----:B0-----:R-:W-:Y:S02]  /*15ee0*/  LOP3.LUT R24, R69, 0xffff, RZ, 0xc0, !PT ;  /* 0x0000ffff45187812 */ /* 0x001fe400078ec0ff */
[----:B------:R-:W-:Y:S02]  /*15ef0*/  FSETP.GT.AND P0, PT, R46, -127, PT ;  /* 0xc2fe00002e00780b */ /* 0x000fe40003f04000 */
[----:B------:R-:W-:Y:S02]  /*15f00*/  @P4 SEL R24, R24, 0x7f, P5 ;  /* 0x0000007f18184807 */ /* 0x000fe40002800000 */
[C---:B------:R-:W-:Y:S02]  /*15f10*/  FSETP.NAN.AND P6, PT, R26.reuse, R26, PT ;  /* 0x0000001a1a00720b */ /* 0x040fe40003fc8000 */
[----:B------:R-:W-:Y:S01]  /*15f20*/  FSETP.GEU.AND P4, PT, R25, 127, PT ;  /* 0x42fe00001900780b */ /* 0x000fe20003f8e000 */
[----:B------:R-:W0:Y:S01]  /*15f30*/  F2I.S16.TRUNC.NTZ R69, R43 ;  /* 0x0000002b00457305 */ /* 0x000e22000020e900 */
[----:B------:R-:W-:-:S02]  /*15f40*/  @!P3 FSEL R26, R26, -127, P6 ;  /* 0xc2fe00001a1ab808 */ /* 0x000fc40003000000 */
[C---:B------:R-:W-:Y:S02]  /*15f50*/  FSETP.NAN.AND P5, PT, R46.reuse, R46, PT ;  /* 0x0000002e2e00720b */ /* 0x040fe40003fa8000 */
[----:B------:R-:W-:Y:S02]  /*15f60*/  FSETP.GT.AND P3, PT, R27, -127, PT ;  /* 0xc2fe00001b00780b */ /* 0x000fe40003f64000 */
[----:B------:R-:W-:Y:S02]  /*15f70*/  FSETP.NAN.AND P6, PT, R25, R25, PT ;  /* 0x000000191900720b */ /* 0x000fe40003fc8000 */
[----:B------:R-:W-:Y:S02]  /*15f80*/  @!P0 FSEL R46, R46, -127, P5 ;  /* 0xc2fe00002e2e8808 */ /* 0x000fe40002800000 */
[----:B-1----:R-:W-:Y:S02]  /*15f90*/  LOP3.LUT R25, R40, 0xffff, RZ, 0xc0, !PT ;  /* 0x0000ffff28197812 */ /* 0x002fe400078ec0ff */
[----:B------:R-:W-:Y:S01]  /*15fa0*/  FSETP.GEU.AND P0, PT, R43, 127, PT ;  /* 0x42fe00002b00780b */ /* 0x000fe20003f0e000 */
[----:B------:R1:W2:Y:S01]  /*15fb0*/  F2I.S16.TRUNC.NTZ R42, R26 ;  /* 0x0000001a002a7305 */ /* 0x0002a2000020e900 */
[----:B------:R-:W-:-:S02]  /*15fc0*/  @P4 SEL R25, R25, 0x7f, P6 ;  /* 0x0000007f19194807 */ /* 0x000fc40003000000 */
[----:B------:R-:W-:Y:S02]  /*15fd0*/  FSETP.NAN.AND P6, PT, R27, R27, PT ;  /* 0x0000001b1b00720b */ /* 0x000fe40003fc8000 */
[----:B------:R-:W-:Y:S02]  /*15fe0*/  FSETP.GT.AND P4, PT, R47, -127, PT ;  /* 0xc2fe00002f00780b */ /* 0x000fe40003f84000 */
[----:B------:R-:W-:Y:S02]  /*15ff0*/  @!P3 FSEL R27, R27, -127, P6 ;  /* 0xc2fe00001b1bb808 */ /* 0x000fe40003000000 */
[----:B------:R-:W-:Y:S02]  /*16000*/  FSETP.NAN.AND P5, PT, R43, R43, PT ;  /* 0x0000002b2b00720b */ /* 0x000fe40003fa8000 */
[----:B0-----:R-:W-:Y:S02]  /*16010*/  LOP3.LUT R40, R69, 0xffff, RZ, 0xc0, !PT ;  /* 0x0000ffff45287812 */ /* 0x001fe400078ec0ff */
[----:B------:R-:W-:Y:S01]  /*16020*/  FSETP.GEU.AND P3, PT, R26, 127, PT ;  /* 0x42fe00001a00780b */ /* 0x000fe20003f6e000 */
[----:B------:R-:W0:Y:S01]  /*16030*/  F2I.S16.TRUNC.NTZ R72, R46 ;  /* 0x0000002e00487305 */ /* 0x000e22000020e900 */
[----:B------:R-:W-:Y:S01]  /*16040*/  FMUL R85, R85, R36 ;  /* 0x0000002455557220 */ /* 0x000fe20000400000 */
[----:B------:R-:W-:-:S02]  /*16050*/  @P0 SEL R40, R40, 0x7f, P5 ;  /* 0x0000007f28280807 */ /* 0x000fc40002800000 */
[----:B------:R-:W-:Y:S02]  /*16060*/  FSETP.NAN.AND P6, PT, R47, R47, PT ;  /* 0x0000002f2f00720b */ /* 0x000fe40003fc8000 */
[----:B------:R-:W-:Y:S02]  /*16070*/  FSETP.GT.AND P0, PT, R64, -127, PT ;  /* 0xc2fe00004000780b */ /* 0x000fe40003f04000 */
[----:B------:R-:W-:Y:S01]  /*16080*/  FRND R65, R85 ;  /* 0x0000005500417307 */ /* 0x000fe20000201000 */
[----:B------:R-:W-:Y:S01]  /*16090*/  FSETP.NAN.AND P5, PT, R26, R26, PT ;  /* 0x0000001a1a00720b */ /* 0x000fe20003fa8000 */
[----:B-1---5:R-:W-:Y:S01]  /*160a0*/  FADD R26, R3, 1 ;  /* 0x3f800000031a7421 */ /* 0x022fe20000000000 */
[----:B------:R-:W-:Y:S02]  /*160b0*/  @!P4 FSEL R47, R47, -127, P6 ;  /* 0xc2fe00002f2fc808 */ /* 0x000fe40003000000 */
[----:B--2---:R-:W-:-:S03]  /*160c0*/  LOP3.LUT R3, R42, 0xffff, RZ, 0xc0, !PT ;  /* 0x0000ffff2a037812 */ /* 0x004fc600078ec0ff */
[----:B------:R-:W1:Y:S01]  /*160d0*/  F2I.S16.TRUNC.NTZ R69, R27 ;  /* 0x0000001b00457305 */ /* 0x000e62000020e900 */
[----:B------:R-:W-:Y:S01]  /*160e0*/  FSETP.GEU.AND P4, PT, R46, 127, PT ;  /* 0x42fe00002e00780b */ /* 0x000fe20003f8e000 */
[----:B------:R-:W-:Y:S01]  /*160f0*/  FMUL R13, R13, 0.5 ;  /* 0x3f0000000d0d7820 */ /* 0x000fe20000400000 */
[----:B------:R-:W-:Y:S02]  /*16100*/  @P3 SEL R3, R3, 0x7f, P5 ;  /* 0x0000007f03033807 */ /* 0x000fe40002800000 */
[----:B------:R-:W-:-:S03]  /*16110*/  FSETP.NAN.AND P6, PT, R64, R64, PT ;  /* 0x000000404000720b */ /* 0x000fc60003fc8000 */
[----:B------:R-:W2:Y:S01]  /*16120*/  F2I.S16.TRUNC.NTZ R42, R47 ;  /* 0x0000002f002a7305 */ /* 0x000ea2000020e900 */
[----:B------:R-:W-:Y:S01]  /*16130*/  FSETP.GEU.AND P3, PT, R27, 127, PT ;  /* 0x42fe00001b00780b */ /* 0x000fe20003f6e000 */
[----:B------:R-:W-:Y:S01]  /*16140*/  FMUL R43, R13, R26 ;  /* 0x0000001a0d2b7220 */ /* 0x000fe20000400000 */
[----:B------:R-:W-:Y:S01]  /*16150*/  FMUL R87, R87, R36 ;  /* 0x0000002457577220 */ /* 0x000fe20000400000 */
[----:B------:R-:W-:Y:S02]  /*16160*/  FSETP.NAN.AND P5, PT, R46, R46, PT ;  /* 0x0000002e2e00720b */ /* 0x000fe40003fa8000 */
[----:B------:R-:W-:Y:S02]  /*16170*/  @!P0 FSEL R64, R64, -127, P6 ;  /* 0xc2fe000040408808 */ /* 0x000fe40003000000 */
[----:B0-----:R-:W-:Y:S02]  /*16180*/  LOP3.LUT R13, R72, 0xffff, RZ, 0xc0, !PT ;  /* 0x0000ffff480d7812 */ /* 0x001fe400078ec0ff */
[----:B------:R-:W-:Y:S01]  /*16190*/  FSETP.GEU.AND P0, PT, R47, 127, PT ;  /* 0x42fe00002f00780b */ /* 0x000fe20003f0e000 */
[----:B------:R-:W0:Y:S01]  /*161a0*/  FRND R67, R87 ;  /* 0x0000005700437307 */ /* 0x000e220000201000 */
[----:B------:R-:W-:Y:S01]  /*161b0*/  @P4 SEL R13, R13, 0x7f, P5 ;  /* 0x0000007f0d0d4807 */ /* 0x000fe20002800000 */
[----:B------:R-:W-:Y:S01]  /*161c0*/  FMUL R81, R81, 0.5 ;  /* 0x3f00000051517820 */ /* 0x000fe20000400000 */
[----:B------:R-:W-:-:S02]  /*161d0*/  FSETP.NAN.AND P6, PT, R27, R27, PT ;  /* 0x0000001b1b00720b */ /* 0x000fc40003fc8000 */
[----:B-1----:R-:W-:Y:S02]  /*161e0*/  LOP3.LUT R26, R69, 0xffff, RZ, 0xc0, !PT ;  /* 0x0000ffff451a7812 */ /* 0x002fe400078ec0ff */
[----:B------:R-:W-:Y:S01]  /*161f0*/  FSETP.GT.AND P5, PT, R65, -127, PT ;  /* 0xc2fe00004100780b */ /* 0x000fe20003fa4000 */
[----:B------:R-:W1:Y:S01]  /*16200*/  FRND R11, R11 ;  /* 0x0000000b000b7307 */ /* 0x000e620000201000 */
[----:B------:R-:W-:Y:S01]  /*16210*/  @P3 SEL R26, R26, 0x7f, P6 ;  /* 0x0000007f1a1a3807 */ /* 0x000fe20003000000 */
[----:B------:R-:W-:Y:S01]  /*16220*/  FMUL R81, R81, R68 ;  /* 0x0000004451517220 */ /* 0x000fe20000400000 */
[----:B------:R-:W-:Y:S02]  /*16230*/  FSETP.GT.AND P4, PT, R66, -127, PT ;  /* 0xc2fe00004200780b */ /* 0x000fe40003f84000 */
[----:B------:R-:W-:-:S03]  /*16240*/  FSETP.NAN.AND P6, PT, R47, R47, PT ;  /* 0x0000002f2f00720b */ /* 0x000fc60003fc8000 */
[----:B------:R-:W3:Y:S01]  /*16250*/  F2I.S16.TRUNC.NTZ R27, R64 ;  /* 0x00000040001b7305 */ /* 0x000ee2000020e900 */
[----:B--2---:R-:W-:Y:S01]  /*16260*/  LOP3.LUT R42, R42, 0xffff, RZ, 0xc0, !PT ;  /* 0x0000ffff2a2a7812 */ /* 0x004fe200078ec0ff */
[----:B------:R-:W-:Y:S01]  /*16270*/  FMUL R81, R81, R36 ;  /* 0x0000002451517220 */ /* 0x000fe20000400000 */
[C---:B------:R-:W-:Y:S02]  /*16280*/  FSETP.NAN.AND P3, PT, R65.reuse, R65, PT ;  /* 0x000000414100720b */ /* 0x040fe40003f68000 */
[----:B------:R-:W-:Y:S02]  /*16290*/  @P0 SEL R42, R42, 0x7f, P6 ;  /* 0x0000007f2a2a0807 */ /* 0x000fe40003000000 */
[----:B------:R-:W-:Y:S01]  /*162a0*/  FSETP.GEU.AND P0, PT, R64, 127, PT ;  /* 0x42fe00004000780b */ /* 0x000fe20003f0e000 */
[----:B------:R-:W2:Y:S01]  /*162b0*/  FRND R68, R81 ;  /* 0x0000005100447307 */ /* 0x000ea20000201000 */
[----:B------:R-:W-:Y:S02]  /*162c0*/  @!P5 FSEL R65, R65, -127, P3 ;  /* 0xc2fe00004141d808 */ /* 0x000fe40001800000 */
[----:B------:R-:W-:-:S02]  /*162d0*/  FSETP.NAN.AND P6, PT, R66, R66, PT ;  /* 0x000000424200720b */ /* 0x000fc40003fc8000 */
[----:B0-----:R-:W-:Y:S02]  /*162e0*/  FSETP.GT.AND P3, PT, R67, -127, PT ;  /* 0xc2fe00004300780b */ /* 0x001fe40003f64000 */
[----:B------:R-:W-:Y:S01]  /*162f0*/  @!P4 FSEL R66, R66, -127, P6 ;  /* 0xc2fe00004242c808 */ /* 0x000fe20003000000 */
[----:B------:R-:W0:Y:S01]  /*16300*/  F2I.S16.TRUNC.NTZ R46, R65 ;  /* 0x00000041002e7305 */ /* 0x000e22000020e900 */
[----:B------:R-:W-:Y:S01]  /*16310*/  FSETP.NAN.AND P5, PT, R64, R64, PT ;  /* 0x000000404000720b */ /* 0x000fe20003fa8000 */
[----:B------:R-:W-:Y:S01]  /*16320*/  FMUL R43, R43, R36 ;  /* 0x000000242b2b7220 */ /* 0x000fe20000400000 */
[----:B-1----:R-:W-:Y:S02]  /*16330*/  FSETP.GT.AND P4, PT, R11, -127, PT ;  /* 0xc2fe00000b00780b */ /* 0x002fe40003f84000 */
[----:B---3--:R-:W-:Y:S02]  /*16340*/  LOP3.LUT R27, R27, 0xffff, RZ, 0xc0, !PT ;  /* 0x0000ffff1b1b7812 */ /* 0x008fe400078ec0ff */
[----:B------:R-:W-:-:S02]  /*16350*/  FSETP.NAN.AND P6, PT, R67, R67, PT ;  /* 0x000000434300720b */ /* 0x000fc40003fc8000 */
[----:B------:R-:W-:Y:S01]  /*16360*/  @P0 SEL R27, R27, 0x7f, P5 ;  /* 0x0000007f1b1b0807 */ /* 0x000fe20002800000 */
[----:B------:R-:W-:Y:S01]  /*16370*/  FRND R69, R43 ;  /* 0x0000002b00457307 */ /* 0x000fe20000201000 */
[----:B------:R-:W-:Y:S01]  /*16380*/  FSETP.GEU.AND P0, PT, R65, 127, PT ;  /* 0x42fe00004100780b */ /* 0x000fe20003f0e000 */
[----:B------:R-:W-:Y:S01]  /*16390*/  FMUL R83, R83, R36 ;  /* 0x0000002453537220 */ /* 0x000fe20000400000 */
[----:B------:R-:W-:Y:S02]  /*163a0*/  FSETP.NAN.AND P5, PT, R11, R11, PT ;  /* 0x0000000b0b00720b */ /* 0x000fe40003fa8000 */
[----:B------:R-:W-:-:S03]  /*163b0*/  @!P3 FSEL R67, R67, -127, P6 ;  /* 0xc2fe00004343b808 */ /* 0x000fc60003000000 */
[----:B------:R-:W1:Y:S01]  /*163c0*/  F2I.S16.TRUNC.NTZ R43, R66 ;  /* 0x00000042002b7305 */ /* 0x000e62000020e900 */
[----:B--2---:R-:W-:Y:S02]  /*163d0*/  FSETP.GT.AND P3, PT, R68, -127, PT ;  /* 0xc2fe00004400780b */ /* 0x004fe40003f64000 */
[----:B------:R-:W-:Y:S02]  /*163e0*/  @!P4 FSEL R11, R11, -127, P5 ;  /* 0xc2fe00000b0bc808 */ /* 0x000fe40002800000 */
[----:B------:R-:W-:-:S03]  /*163f0*/  FSETP.NAN.AND P6, PT, R65, R65, PT ;  /* 0x000000414100720b */ /* 0x000fc60003fc8000 */
[----:B------:R-:W2:Y:S01]  /*16400*/  FRND R57, R83 ;  /* 0x0000005300397307 */ /* 0x000ea20000201000 */
[----:B------:R-:W-:Y:S02]  /*16410*/  FSETP.GEU.AND P4, PT, R66, 127, PT ;  /* 0x42fe00004200780b */ /* 0x000fe40003f8e000 */
[----:B0-----:R-:W-:-:S04]  /*16420*/  LOP3.LUT R46, R46, 0xffff, RZ, 0xc0, !PT ;  /* 0x0000ffff2e2e7812 */ /* 0x001fc800078ec0ff */
[----:B------:R-:W-:Y:S01]  /*16430*/  @P0 SEL R46, R46, 0x7f, P6 ;  /* 0x0000007f2e2e0807 */ /* 0x000fe20003000000 */
[----:B------:R-:W0:Y:S01]  /*16440*/  F2I.S16.TRUNC.NTZ R64, R67 ;  /* 0x0000004300407305 */ /* 0x000e22000020e900 */
[----:B------:R-:W-:Y:S02]  /*16450*/  FSETP.NAN.AND P6, PT, R68, R68, PT ;  /* 0x000000444400720b */ /* 0x000fe40003fc8000 */
[----:B------:R-:W-:Y:S02]  /*16460*/  FSETP.GT.AND P0, PT, R10, -127, PT ;  /* 0xc2fe00000a00780b */ /* 0x000fe40003f04000 */
[----:B------:R-:W-:Y:S02]  /*16470*/  FSETP.NAN.AND P5, PT, R66, R66, PT ;  /* 0x000000424200720b */ /* 0x000fe40003fa8000 */
[----:B-1----:R-:W-:Y:S02]  /*16480*/  LOP3.LUT R43, R43, 0xffff, RZ, 0xc0, !PT ;  /* 0x0000ffff2b2b7812 */ /* 0x002fe400078ec0ff */
[----:B------:R-:W-:-:S02]  /*16490*/  @!P3 FSEL R68, R68, -127, P6 ;  /* 0xc2fe00004444b808 */ /* 0x000fc40003000000 */
[----:B------:R-:W-:Y:S01]  /*164a0*/  FSETP.GEU.AND P3, PT, R67, 127, PT ;  /* 0x42fe00004300780b */ /* 0x000fe20003f6e000 */
[----:B------:R-:W1:Y:S01]  /*164b0*/  F2I.S16.TRUNC.NTZ R66, R11 ;  /* 0x0000000b00427305 */ /* 0x000e62000020e900 */
[----:B------:R-:W-:Y:S02]  /*164c0*/  @P4 SEL R43, R43, 0x7f, P5 ;  /* 0x0000007f2b2b4807 */ /* 0x000fe40002800000 */
[----:B------:R-:W-:Y:S02]  /*164d0*/  FSETP.NAN.AND P6, PT, R10, R10, PT ;  /* 0x0000000a0a00720b */ /* 0x000fe40003fc8000 */
[----:B--2---:R-:W-:Y:S01]  /*164e0*/  FSETP.GT.AND P4, PT, R57, -127, PT ;  /* 0xc2fe00003900780b */ /* 0x004fe20003f84000 */
[----:B------:R-:W-:Y:S01]  /*164f0*/  FMUL R47, R14, 0.5 ;  /* 0x3f0000000e2f7820 */ /* 0x000fe20000400000 */
[----:B------:R-:W-:Y:S01]  /*16500*/  @!P0 FSEL R10, R10, -127, P6 ;  /* 0xc2fe00000a0a8808 */ /* 0x000fe20003000000 */
[----:B------:R-:W2:Y:S01]  /*16510*/  F2I.S16.TRUNC.NTZ R65, R68 ;  /* 0x0000004400417305 */ /* 0x000ea2000020e900 */
[----:B------:R-:W-:-:S02]  /*16520*/  FSETP.NAN.AND P5, PT, R67, R67, PT ;  /* 0x000000434300720b */ /* 0x000fc40003fa8000 */
[----:B0-----:R-:W-:Y:S02]  /*16530*/  LOP3.LUT R14, R64, 0xffff, RZ, 0xc0, !PT ;  /* 0x0000ffff400e7812 */ /* 0x001fe400078ec0ff */
[----:B------:R-:W-:Y:S01]  /*16540*/  FSETP.GEU.AND P0, PT, R11, 127, PT ;  /* 0x42fe00000b00780b */ /* 0x000fe20003f0e000 */
[-C--:B------:R-:W-:Y:S01]  /*16550*/  FMUL R77, R77, R36.reuse ;  /* 0x000000244d4d7220 */ /* 0x080fe20000400000 */
[----:B------:R-:W-:Y:S01]  /*16560*/  FSETP.NAN.AND P6, PT, R57, R57, PT ;  /* 0x000000393900720b */ /* 0x000fe20003fc8000 */
[----:B------:R-:W0:Y:S01]  /*16570*/  F2I.S16.TRUNC.NTZ R64, R10 ;  /* 0x0000000a00407305 */ /* 0x000e22000020e900 */
[----:B------:R-:W-:Y:S02]  /*16580*/  @P3 SEL R14, R14, 0x7f, P5 ;  /* 0x0000007f0e0e3807 */ /* 0x000fe40002800000 */
[----:B------:R-:W-:Y:S01]  /*16590*/  FSETP.GEU.AND P3, PT, R68, 127, PT ;  /* 0x42fe00004400780b */ /* 0x000fe20003f6e000 */
[----:B------:R-:W-:Y:S01]  /*165a0*/  FMUL R79, R79, R36 ;  /* 0x000000244f4f7220 */ /* 0x000fe20000400000 */
[----:B------:R-:W-:-:S03]  /*165b0*/  @!P4 FSEL R57, R57, -127, P6 ;  /* 0xc2fe00003939c808 */ /* 0x000fc60003000000 */
[----:B------:R-:W3:Y:S01]  /*165c0*/  FRND R50, R77 ;  /* 0x0000004d00327307 */ /* 0x000ee20000201000 */
[----:B------:R-:W-:Y:S02]  /*165d0*/  FSETP.NAN.AND P5, PT, R11, R11, PT ;  /* 0x0000000b0b00720b */ /* 0x000fe40003fa8000 */
[----:B-1----:R-:W-:Y:S02]  /*165e0*/  LOP3.LUT R66, R66, 0xffff, RZ, 0xc0, !PT ;  /* 0x0000ffff42427812 */ /* 0x002fe400078ec0ff */
[----:B------:R-:W-:-:S03]  /*165f0*/  FSETP.GEU.AND P4, PT, R10, 127, PT ;  /* 0x42fe00000a00780b */ /* 0x000fc60003f8e000 */
[----:B------:R-:W1:Y:S01]  /*16600*/  F2I.S16.TRUNC.NTZ R11, R57 ;  /* 0x00000039000b7305 */ /* 0x000e62000020e900 */
[----:B------:R-:W-:Y:S02]  /*16610*/  FSETP.NAN.AND P6, PT, R68, R68, PT ;  /* 0x000000444400720b */ /* 0x000fe40003fc8000 */
[----:B--2---:R-:W-:Y:S02]  /*16620*/  LOP3.LUT R65, R65, 0xffff, RZ, 0xc0, !PT ;  /* 0x0000ffff41417812 */ /* 0x004fe400078ec0ff */
[----:B------:R-:W-:-:S03]  /*16630*/  @P0 SEL R66, R66, 0x7f, P5 ;  /* 0x0000007f42420807 */ /* 0x000fc60002800000 */
[----:B------:R-:W2:Y:S01]  /*16640*/  FRND R62, R79 ;  /* 0x0000004f003e7307 */ /* 0x000ea20000201000 */
[----:B------:R-:W-:Y:S01]  /*16650*/  FSETP.GT.AND P0, PT, R52, -127, PT ;  /* 0xc2fe00003400780b */ /* 0x000fe20003f04000 */
[----:B------:R-:W-:Y:S01]  /*16660*/  FMUL R63, R63, R36 ;  /* 0x000000243f3f7220 */ /* 0x000fe20000400000 */
[----:B------:R-:W-:Y:S02]  /*16670*/  @P3 SEL R65, R65, 0x7f, P6 ;  /* 0x0000007f41413807 */ /* 0x000fe40003000000 */
[----:B------:R-:W-:Y:S02]  /*16680*/  FSETP.NAN.AND P5, PT, R10, R10, PT ;  /* 0x0000000a0a00720b */ /* 0x000fe40003fa8000 */
[----:B------:R-:W-:Y:S02]  /*16690*/  FSETP.GEU.AND P3, PT, R57, 127, PT ;  /* 0x42fe00003900780b */ /* 0x000fe40003f6e000 */
[----:B0-----:R-:W-:Y:S01]  /*166a0*/  LOP3.LUT R64, R64, 0xffff, RZ, 0xc0, !PT ;  /* 0x0000ffff40407812 */ /* 0x001fe200078ec0ff */
[----:B------:R-:W0:Y:S01]  /*166b0*/  FRND R63, R63 ;  /* 0x0000003f003f7307 */ /* 0x000e220000201000 */
[----:B------:R-:W-:Y:S01]  /*166c0*/  FADD R124, R124, 1 ;  /* 0x3f8000007c7c7421 */ /* 0x000fe20000000000 */
[----:B------:R-:W-:-:S02]  /*166d0*/  FSETP.NAN.AND P6, PT, R52, R52, PT ;  /* 0x000000343400720b */ /* 0x000fc40003fc8000 */
[----:B------:R-:W-:Y:S01]  /*166e0*/  @P4 SEL R64, R64, 0x7f, P5 ;  /* 0x0000007f40404807 */ /* 0x000fe20002800000 */
[----:B------:R-:W4:Y:S01]  /*166f0*/  S2R R0, SR_TID.X ;  /* 0x0000000000007919 */ /* 0x000f220000002100 */
[----:B---3--:R-:W-:Y:S01]  /*16700*/  FSETP.GT.AND P4, PT, R50, -127, PT ;  /* 0xc2fe00003200780b */ /* 0x008fe20003f84000 */
[----:B------:R-:W-:Y:S01]  /*16710*/  FMUL R47, R47, R124 ;  /* 0x0000007c2f2f7220 */ /* 0x000fe20000400000 */
[----:B------:R-:W-:Y:S02]  /*16720*/  FSETP.NAN.AND P5, PT, R57, R57, PT ;  /* 0x000000393900720b */ /* 0x000fe40003fa8000 */
[----:B------:R-:W-:Y:S02]  /*16730*/  @!P0 FSEL R52, R52, -127, P6 ;  /* 0xc2fe000034348808 */ /* 0x000fe40003000000 */
[----:B-1----:R-:W-:Y:S01]  /*16740*/  LOP3.LUT R11, R11, 0xffff, RZ, 0xc0, !PT ;  /* 0x0000ffff0b0b7812 */ /* 0x002fe200078ec0ff */
[----:B------:R-:W-:Y:S01]  /*16750*/  FMUL R47, R47, R36 ;  /* 0x000000242f2f7220 */ /* 0x000fe20000400000 */
[----:B--2---:R-:W-:Y:S01]  /*16760*/  FSETP.GT.AND P0, PT, R62, -127, PT ;  /* 0xc2fe00003e00780b */ /* 0x004fe20003f04000 */
[----:B------:R-:W-:Y:S01]  /*16770*/  FMUL R15, R15, 0.5 ;  /* 0x3f0000000f0f7820 */ /* 0x000fe20000400000 */
[----:B------:R-:W-:Y:S01]  /*16780*/  FADD R2, R2, 1 ;  /* 0x3f80000002027421 */ /* 0x000fe20000000000 */
[----:B------:R-:W-:-:S02]  /*16790*/  @P3 SEL R11, R11, 0x7f, P5 ;  /* 0x0000007f0b0b3807 */ /* 0x000fc40002800000 */
[----:B------:R-:W-:Y:S02]  /*167a0*/  FSETP.GT.AND P6, PT, R61, -127, PT ;  /* 0xc2fe00003d00780b */ /* 0x000fe40003fc4000 */
[C---:B------:R-:W-:Y:S01]  /*167b0*/  FSETP.NAN.AND P5, PT, R50.reuse, R50, PT ;  /* 0x000000323200720b */ /* 0x040fe20003fa8000 */
[----:B------:R-:W-:Y:S01]  /*167c0*/  FMUL R15, R15, R2 ;  /* 0x000000020f0f7220 */ /* 0x000fe20000400000 */
[----:B------:R-:W1:Y:S01]  /*167d0*/  FRND R47, R47 ;  /* 0x0000002f002f7307 */ /* 0x000e620000201000 */
[----:B0-----:R-:W-:Y:S02]  /*167e0*/  FSETP.GT.AND P3, PT, R63, -127, PT ;  /* 0xc2fe00003f00780b */ /* 0x001fe40003f64000 */
[----:B------:R-:W-:Y:S01]  /*167f0*/  @!P4 FSEL R50, R50, -127, P5 ;  /* 0xc2fe00003232c808 */ /* 0x000fe20002800000 */
[----:B------:R-:W-:Y:S01]  /*16800*/  FMUL R15, R15, R36 ;  /* 0x000000240f0f7220 */ /* 0x000fe20000400000 */
[----:B------:R-:W-:-:S03]  /*16810*/  FSETP.NAN.AND P4, PT, R62, R62, PT ;  /* 0x0000003e3e00720b */ /* 0x000fc60003f88000 */
[----:B------:R-:W0:Y:S01]  /*16820*/  F2I.S16.TRUNC.NTZ R10, R52 ;  /* 0x00000034000a7305 */ /* 0x000e22000020e900 */
[C---:B------:R-:W-:Y:S02]  /*16830*/  FSETP.NAN.AND P5, PT, R61.reuse, R61, PT ;  /* 0x0000003d3d00720b */ /* 0x040fe40003fa8000 */
[----:B------:R-:W-:Y:S02]  /*16840*/  @!P0 FSEL R62, R62, -127, P4 ;  /* 0xc2fe00003e3e8808 */ /* 0x000fe40002000000 */
[----:B------:R-:W-:Y:S02]  /*16850*/  FSETP.GEU.AND P0, PT, R52, 127, PT ;  /* 0x42fe00003400780b */ /* 0x000fe40003f0e000 */
[----:B------:R-:W-:Y:S01]  /*16860*/  @!P6 FSEL R61, R61, -127, P5 ;  /* 0xc2fe00003d3de808 */ /* 0x000fe20002800000 */
[----:B------:R-:W2:Y:S01]  /*16870*/  FRND R15, R15 ;  /* 0x0000000f000f7307 */ /* 0x000ea20000201000 */
[----:B------:R-:W-:Y:S02]  /*16880*/  FSETP.NAN.AND P6, PT, R63, R63, PT ;  /* 0x0000003f3f00720b */ /* 0x000fe40003fc8000 */
[----:B------:R-:W-:-:S02]  /*16890*/  FSETP.GT.AND P5, PT, R69, -127, PT ;  /* 0xc2fe00004500780b */ /* 0x000fc40003fa4000 */
[----:B----4-:R-:W-:-:S03]  /*168a0*/  SHF.L.U32 R0, R0, 0x4, RZ ;  /* 0x0000000400007819 */ /* 0x010fc600000006ff */
[----:B------:R-:W3:Y:S01]  /*168b0*/  F2I.S16.TRUNC.NTZ R2, R50 ;  /* 0x0000003200027305 */ /* 0x000ee2000020e900 */
[----:B------:R-:W-:Y:S02]  /*168c0*/  @!P3 FSEL R63, R63, -127, P6 ;  /* 0xc2fe00003f3fb808 */ /* 0x000fe40003000000 */
[----:B------:R-:W-:Y:S02]  /*168d0*/  FSETP.NAN.AND P4, PT, R52, R52, PT ;  /* 0x000000343400720b */ /* 0x000fe40003f88000 */
[----:B-1----:R-:W-:Y:S02]  /*168e0*/  FSETP.GT.AND P3, PT, R47, -127, PT ;  /* 0xc2fe00002f00780b */ /* 0x002fe40003f64000 */
[----:B0-----:R-:W-:Y:S02]  /*168f0*/  LOP3.LUT R57, R10, 0xffff, RZ, 0xc0, !PT ;  /* 0x0000ffff0a397812 */ /* 0x001fe400078ec0ff */
[----:B------:R-:W-:Y:S02]  /*16900*/  LOP3.LUT R0, R0, 0x1ff0, RZ, 0xc0, !PT ;  /* 0x00001ff000007812 */ /* 0x000fe400078ec0ff */
[----:B------:R-:W-:-:S02]  /*16910*/  FSETP.NAN.AND P6, PT, R69, R69, PT ;  /* 0x000000454500720b */ /* 0x000fc40003fc8000 */
[----:B------:R-:W-:Y:S02]  /*16920*/  MOV R67, UR8 ;  /* 0x0000000800437c02 */ /* 0x000fe40008000f00 */
[----:B------:R-:W-:Y:S02]  /*16930*/  @P0 SEL R57, R57, 0x7f, P4 ;  /* 0x0000007f39390807 */ /* 0x000fe40002000000 */
[----:B------:R-:W-:Y:S02]  /*16940*/  MOV R36, UR8 ;  /* 0x0000000800247c02 */ /* 0x000fe40008000f00 */
[----:B------:R-:W-:Y:S02]  /*16950*/  FSETP.GEU.AND P4, PT, R50, 127, PT ;  /* 0x42fe00003200780b */ /* 0x000fe40003f8e000 */
[----:B------:R-:W-:Y:S01]  /*16960*/  LOP3.LUT R125, R0, 0x2000, RZ, 0xfc, !PT ;  /* 0x00002000007d7812 */ /* 0x000fe200078efcff */
[----:B------:R-:W0:Y:S01]  /*16970*/  F2I.S16.TRUNC.NTZ R10, R61 ;  /* 0x0000003d000a7305 */ /* 0x000e22000020e900 */
[----:B------:R-:W-:Y:S01]  /*16980*/  @!P5 FSEL R69, R69, -127, P6 ;  /* 0xc2fe00004545d808 */ /* 0x000fe20003000000 */
[----:B------:R-:W-:Y:S01]  /*16990*/  IMAD R52, R67, 0x7800, R0 ;  /* 0x0000780043347824 */ /* 0x000fe200078e0200 */
[----:B--2---:R-:W-:Y:S01]  /*169a0*/  FSETP.GT.AND P5, PT, R15, -127, PT ;  /* 0xc2fe00000f00780b */ /* 0x004fe20003fa4000 */
[----:B------:R-:W-:Y:S01]  /*169b0*/  IMAD R0, R36, 0x7800, R125 ;  /* 0x0000780024007824 */ /* 0x000fe200078e027d */
[----:B------:R-:W-:-:S02]  /*169c0*/  FSETP.NAN.AND P6, PT, R47, R47, PT ;  /* 0x0000002f2f00720b */ /* 0x000fc40003fc8000 */
[----:B---3--:R-:W-:Y:S02]  /*169d0*/  LOP3.LUT R36, R2, 0xffff, RZ, 0xc0, !PT ;  /* 0x0000ffff02247812 */ /* 0x008fe400078ec0ff */
[----:B------:R-:W1:Y:S01]  /*169e0*/  F2I.S16.TRUNC.NTZ R2, R62 ;  /* 0x0000003e00027305 */ /* 0x000e62000020e900 */
[----:B------:R-:W-:Y:S02]  /*169f0*/  @!P3 FSEL R47, R47, -127, P6 ;  /* 0xc2fe00002f2fb808 */ /* 0x000fe40003000000 */
[----:B------:R-:W-:Y:S02]  /*16a00*/  FSETP.NAN.AND P0, PT, R50, R50, PT ;  /* 0x000000323200720b */ /* 0x000fe40003f08000 */
[----:B------:R-:W-:Y:S02]  /*16a10*/  FSETP.GEU.AND P3, PT, R61, 127, PT ;  /* 0x42fe00003d00780b */ /* 0x000fe40003f6e000 */
[----:B------:R-:W-:Y:S02]  /*16a20*/  FSETP.NAN.AND P6, PT, R15, R15, PT ;  /* 0x0000000f0f00720b */ /* 0x000fe40003fc8000 */
[----:B------:R-:W-:-:S02]  /*16a30*/  @P4 SEL R36, R36, 0x7f, P0 ;  /* 0x0000007f24244807 */ /* 0x000fc40000000000 */
[----:B------:R-:W-:Y:S02]  /*16a40*/  FSETP.GEU.AND P0, PT, R62, 127, PT ;  /* 0x42fe00003e00780b */ /* 0x000fe40003f0e000 */
[----:B------:R-:W-:Y:S02]  /*16a50*/  @!P5 FSEL R15, R15, -127, P6 ;  /* 0xc2fe00000f0fd808 */ /* 0x000fe40003000000 */
[----:B------:R-:W-:Y:S02]  /*16a60*/  FSETP.NAN.AND P5, PT, R61, R61, PT ;  /* 0x0000003d3d00720b */ /* 0x000fe40003fa8000 */
[----:B0-----:R-:W-:Y:S02]  /*16a70*/  LOP3.LUT R10, R10, 0xffff, RZ, 0xc0, !PT ;  /* 0x0000ffff0a0a7812 */ /* 0x001fe400078ec0ff */
[----:B------:R-:W-:Y:S02]  /*16a80*/  PRMT R20, R9, 0x3340, R20 ;  /* 0x0000334009147816 */ /* 0x000fe40000000014 */
[----:B------:R-:W-:-:S02]  /*16a90*/  @P3 SEL R10, R10, 0x7f, P5 ;  /* 0x0000007f0a0a3807 */ /* 0x000fc40002800000 */
[----:B------:R-:W-:Y:S02]  /*16aa0*/  FSETP.NAN.AND P4, PT, R62, R62, PT ;  /* 0x0000003e3e00720b */ /* 0x000fe40003f88000 */
[C---:B------:R-:W-:Y:S02]  /*16ab0*/  FSETP.GEU.AND P5, PT, R63.reuse, 127, PT ;  /* 0x42fe00003f00780b */ /* 0x040fe40003fae000 */
[----:B------:R-:W-:Y:S02]  /*16ac0*/  FSETP.NAN.AND P3, PT, R63, R63, PT ;  /* 0x0000003f3f00720b */ /* 0x000fe40003f68000 */
[----:B-1----:R-:W-:Y:S01]  /*16ad0*/  LOP3.LUT R9, R2, 0xffff, RZ, 0xc0, !PT ;  /* 0x0000ffff02097812 */ /* 0x002fe200078ec0ff */
[----:B------:R-:W0:Y:S03]  /*16ae0*/  F2I.S16.TRUNC.NTZ R63, R63 ;  /* 0x0000003f003f7305 */ /* 0x000e26000020e900 */
[----:B------:R-:W-:-:S02]  /*16af0*/  @P0 SEL R9, R9, 0x7f, P4 ;  /* 0x0000007f09090807 */ /* 0x000fc40002000000 */
[C---:B------:R-:W-:Y:S02]  /*16b00*/  FSETP.GEU.AND P0, PT, R69.reuse, 127, PT ;  /* 0x42fe00004500780b */ /* 0x040fe40003f0e000 */
[----:B------:R-:W-:Y:S02]  /*16b10*/  FSETP.NAN.AND P4, PT, R69, R69, PT ;  /* 0x000000454500720b */ /* 0x000fe40003f88000 */
[----:B------:R-:W1:Y:S01]  /*16b20*/  F2I.S16.TRUNC.NTZ R69, R69 ;  /* 0x0000004500457305 */ /* 0x000e62000020e900 */
[----:B------:R-:W-:Y:S02]  /*16b30*/  PRMT R37, R22, 0x3340, R37 ;  /* 0x0000334016257816 */ /* 0x000fe40000000025 */
[----:B0-----:R-:W-:Y:S02]  /*16b40*/  LOP3.LUT R22, R63, 0xffff, RZ, 0xc0, !PT ;  /* 0x0000ffff3f167812 */ /* 0x001fe400078ec0ff */
[----:B------:R-:W-:Y:S02]  /*16b50*/  FSETP.GEU.AND P6, PT, R15, 127, PT ;  /* 0x42fe00000f00780b */ /* 0x000fe40003fce000 */
[----:B------:R-:W-:-:S02]  /*16b60*/  @P5 SEL R22, R22, 0x7f, P3 ;  /* 0x0000007f16165807 */ /* 0x000fc40001800000 */
[----:B------:R-:W-:Y:S02]  /*16b70*/  FSETP.NAN.AND P5, PT, R15, R15, PT ;  /* 0x0000000f0f00720b */ /* 0x000fe40003fa8000 */
[----:B------:R-:W0:Y:S01]  /*16b80*/  F2I.S16.TRUNC.NTZ R15, R15 ;  /* 0x0000000f000f7305 */ /* 0x000e22000020e900 */
[----:B-1----:R-:W-:Y:S02]  /*16b90*/  LOP3.LUT R69, R69, 0xffff, RZ, 0xc0, !PT ;  /* 0x0000ffff45457812 */ /* 0x002fe400078ec0ff */
[----:B------:R-:W-:Y:S02]  /*16ba0*/  FSETP.GEU.AND P3, PT, R47, 127, PT ;  /* 0x42fe00002f00780b */ /* 0x000fe40003f6e000 */
[----:B------:R-:W-:Y:S02]  /*16bb0*/  @P0 SEL R69, R69, 0x7f, P4 ;  /* 0x0000007f45450807 */ /* 0x000fe40002000000 */
[----:B------:R-:W-:Y:S02]  /*16bc0*/  FSETP.NAN.AND P0, PT, R47, R47, PT ;  /* 0x0000002f2f00720b */ /* 0x000fe40003f08000 */
[----:B------:R-:W1:Y:S01]  /*16bd0*/  F2I.S16.TRUNC.NTZ R47, R47 ;  /* 0x0000002f002f7305 */ /* 0x000e62000020e900 */
[----:B------:R-:W-:-:S02]  /*16be0*/  PRMT R18, R17, 0x3340, R18 ;  /* 0x0000334011127816 */ /* 0x000fc40000000012 */
[----:B------:R-:W-:Y:S02]  /*16bf0*/  PRMT R21, R70, 0x3340, R21 ;  /* 0x0000334046157816 */ /* 0x000fe40000000015 */
[----:B------:R-:W-:Y:S02]  /*16c00*/  IADD3 R2, P4, R52, c[0x0][0x180], RZ ;  /* 0x0000600034027a10 */ /* 0x000fe40007f9e0ff */
[----:B0-----:R-:W-:Y:S02]  /*16c10*/  LOP3.LUT R17, R15, 0xffff, RZ, 0xc0, !PT ;  /* 0x0000ffff0f117812 */ /* 0x001fe400078ec0ff */
[----:B------:R-:W-:Y:S02]  /*16c20*/  PRMT R31, R4, 0x3340, R31 ;  /* 0x00003340041f7816 */ /* 0x000fe4000000001f */
[----:B------:R-:W-:Y:S02]  /*16c30*/  @P6 SEL R17, R17, 0x7f, P5 ;  /* 0x0000007f11116807 */ /* 0x000fe40002800000 */
[----:B------:R-:W-:-:S02]  /*16c40*/  PRMT R4, R20, 0x5410, R21 ;  /* 0x0000541014047816 */ /* 0x000fc40000000015 */
[----:B------:R-:W-:Y:S02]  /*16c50*/  PRMT R8, R8, 0x3340, R33 ;  /* 0x0000334008087816 */ /* 0x000fe40000000021 */
[----:B------:R-:W-:Y:S02]  /*16c60*/  PRMT R71, R71, 0x3340, R32 ;  /* 0x0000334047477816 */ /* 0x000fe40000000020 */
[----:B------:R-:W-:Y:S02]  /*16c70*/  PRMT R40, R40, 0x3340, R3 ;  /* 0x0000334028287816 */ /* 0x000fe40000000003 */
[----:B------:R-:W-:Y:S02]  /*16c80*/  PLOP3.LUT P5, PT, PT, PT, UP0, 0x80, 0x0 ;  /* 0x000000000000781c */ /* 0x000fe40003faf008 */
[----:B-1----:R-:W-:Y:S02]  /*16c90*/  LOP3.LUT R20, R47, 0xffff, RZ, 0xc0, !PT ;  /* 0x0000ffff2f147812 */ /* 0x002fe400078ec0ff */
[----:B------:R-:W-:-:S02]  /*16ca0*/  LEA.HI.X.SX32 R3, R52, c[0x0][0x184], 0x1, P4 ;  /* 0x0000610034037a11 */ /* 0x000fc400020f0eff */
[----:B------:R-:W-:Y:S02]  /*16cb0*/  PLOP3.LUT P4, PT, PT, PT, UP1, 0x80, 0x0 ;  /* 0x000000000000781c */ /* 0x000fe40003f8f018 */
[----:B------:R-:W-:Y:S02]  /*16cc0*/  IADD3 R52, R52, 0x3c00, RZ ;  /* 0x00003c0034347810 */ /* 0x000fe40007ffe0ff */
[----:B------:R-:W-:Y:S02]  /*16cd0*/  PRMT R19, R19, 0x3340, R6 ;  /* 0x0000334013137816 */ /* 0x000fe40000000006 */
[----:B------:R-:W-:Y:S02]  /*16ce0*/  PRMT R38, R39, 0x3340, R38 ;  /* 0x0000334027267816 */ /* 0x000fe40000000026 */
[----:B------:R-:W-:Y:S02]  /*16cf0*/  PRMT R35, R35, 0x3340, R48 ;  /* 0x0000334023237816 */ /* 0x000fe40000000030 */
[----:B------:R-:W-:-:S02]  /*16d00*/  PRMT R34, R7, 0x3340, R34 ;  /* 0x0000334007227816 */ /* 0x000fc40000000022 */
[----:B------:R-:W-:Y:S02]  /*16d10*/  PRMT R29, R28, 0x3340, R29 ;  /* 0x000033401c1d7816 */ /* 0x000fe4000000001d */
[----:B------:R-:W-:Y:S02]  /*16d20*/  PRMT R30, R45, 0x3340, R30 ;  /* 0x000033402d1e7816 */ /* 0x000fe4000000001e */
[----:B------:R-:W-:Y:S02]  /*16d30*/  PRMT R6, R71, 0x5410, R8 ;  /* 0x0000541047067816 */ /* 0x000fe40000000008 */
[----:B------:R-:W-:Y:S02]  /*16d40*/  @P3 SEL R20, R20, 0x7f, P0 ;  /* 0x0000007f14143807 */ /* 0x000fe40000000000 */
[----:B------:R-:W-:Y:S02]  /*16d50*/  PRMT R53, R54, 0x3340, R53 ;  /* 0x0000334036357816 */ /* 0x000fe40000000035 */
[----:B------:R-:W-:-:S02]  /*16d60*/  PRMT R56, R56, 0x3340, R51 ;  /* 0x0000334038387816 */ /* 0x000fc40000000033 */
[----:B------:R-:W-:Y:S02]  /*16d70*/  PRMT R16, R49, 0x3340, R16 ;  /* 0x0000334031107816 */ /* 0x000fe40000000010 */
[----:B------:R-:W-:Y:S02]  /*16d80*/  PRMT R55, R55, 0x3340, R58 ;  /* 0x0000334037377816 */ /* 0x000fe4000000003a */
[----:B------:R-:W-:Y:S02]  /*16d90*/  PRMT R23, R44, 0x3340, R23 ;  /* 0x000033402c177816 */ /* 0x000fe40000000017 */
[----:B------:R-:W-:Y:S02]  /*16da0*/  PRMT R60, R60, 0x3340, R5 ;  /* 0x000033403c3c7816 */ /* 0x000fe40000000005 */
[----:B------:R-:W-:Y:S02]  /*16db0*/  PRMT R12, R12, 0x3340, R41 ;  /* 0x000033400c0c7816 */ /* 0x000fe40000000029 */
[----:B------:R-:W-:-:S02]  /*16dc0*/  PRMT R15, R10, 0x3340, R9 ;  /* 0x000033400a0f7816 */ /* 0x000fc40000000009 */
[----:B------:R-:W-:Y:S02]  /*16dd0*/  IADD3 R8, P0, R0, c[0x0][0x180], RZ ;  /* 0x0000600000087a10 */ /* 0x000fe40007f1e0ff */
[----:B------:R-:W-:Y:S02]  /*16de0*/  PRMT R25, R24, 0x3340, R25 ;  /* 0x0000334018197816 */ /* 0x000fe40000000019 */
[----:B------:R-:W-:Y:S02]  /*16df0*/  PRMT R13, R13, 0x3340, R26 ;  /* 0x000033400d0d7816 */ /* 0x000fe4000000001a */
[----:B------:R-:W-:Y:S02]  /*16e00*/  PRMT R42, R42, 0x3340, R59 ;  /* 0x000033402a2a7816 */ /* 0x000fe4000000003b */
[----:B------:R-:W-:Y:S02]  /*16e10*/  IADD3 R10, P3, R52, c[0x0][0x180], RZ ;  /* 0x00006000340a7a10 */ /* 0x000fe40007f7e0ff */
[----:B------:R-:W-:-:S02]  /*16e20*/  PRMT R36, R57, 0x3340, R36 ;  /* 0x0000334039247816 */ /* 0x000fc40000000024 */
[----:B------:R-:W-:Y:S02]  /*16e30*/  PRMT R5, R37, 0x5410, R38 ;  /* 0x0000541025057816 */ /* 0x000fe40000000026 */
[----:B------:R-:W-:Y:S02]  /*16e40*/  PRMT R7, R34, 0x5410, R35 ;  /* 0x0000541022077816 */ /* 0x000fe40000000023 */
[----:B------:R-:W-:Y:S02]  /*16e50*/  PRMT R28, R29, 0x5410, R30 ;  /* 0x000054101d1c7816 */ /* 0x000fe4000000001e */
[----:B------:R-:W-:Y:S02]  /*16e60*/  PRMT R64, R64, 0x3340, R11 ;  /* 0x0000334040407816 */ /* 0x000fe4000000000b */
[----:B------:R-:W-:Y:S02]  /*16e70*/  PRMT R56, R56, 0x5410, R53 ;  /* 0x0000541038387816 */ /* 0x000fe40000000035 */
[----:B------:R-:W-:-:S02]  /*16e80*/  PRMT R57, R55, 0x5410, R16 ;  /* 0x0000541037397816 */ /* 0x000fc40000000010 */
[----:B------:R-:W-:Y:S02]  /*16e90*/  PRMT R58, R18, 0x5410, R19 ;  /* 0x00005410123a7816 */ /* 0x000fe40000000013 */
[----:B------:R-:W-:Y:S02]  /*16ea0*/  PRMT R59, R60, 0x5410, R23 ;  /* 0x000054103c3b7816 */ /* 0x000fe40000000017 */
[----:B------:R-:W-:Y:S02]  /*16eb0*/  LEA.HI.X.SX32 R9, R0, c[0x0][0x184], 0x1, P0 ;  /* 0x0000610000097a11 */ /* 0x000fe400000f0eff */
[----:B------:R-:W-:Y:S02]  /*16ec0*/  PRMT R29, R31, 0x5410, R12 ;  /* 0x000054101f1d7816 */ /* 0x000fe4000000000c */
[----:B------:R-:W-:Y:S02]  /*16ed0*/  PRMT R30, R25, 0x5410, R40 ;  /* 0x00005410191e7816 */ /* 0x000fe40000000028 */
[----:B------:R-:W-:-:S02]  /*16ee0*/  LEA.HI.X.SX32 R11, R52, c[0x0][0x184], 0x1, P3 ;  /* 0x00006100340b7a11 */ /* 0x000fc400018f0eff */
[----:B------:R-:W-:Y:S02]  /*16ef0*/  PRMT R31, R13, 0x5410, R42 ;  /* 0x000054100d1f7816 */ /* 0x000fe4000000002a */
[----:B------:R-:W-:Y:S01]  /*16f00*/  IADD3 R0, R0, 0x3c00, RZ ;  /* 0x00003c0000007810 */ /* 0x000fe20007ffe0ff */
[----:B------:R0:W-:Y:S01]  /*16f10*/  @!P5 STG.E.128 [R2.64], R4 ;  /* 0x000000040200d986 */ /* 0x0001e2000c101d0a */
[----:B------:R-:W-:Y:S02]  /*16f20*/  PRMT R27, R27, 0x3340, R46 ;  /* 0x000033401b1b7816 */ /* 0x000fe4000000002e */
[----:B------:R-:W-:Y:S01]  /*16f30*/  PRMT R14, R43, 0x3340, R14 ;  /* 0x000033402b0e7816 */ /* 0x000fe2000000000e */
[----:B------:R1:W-:Y:S01]  /*16f40*/  @P1 STG.E.128 [R8.64], R56 ;  /* 0x0000003808001986 */ /* 0x0003e2000c101d0a */
[----:B------:R-:W-:Y:S02]  /*16f50*/  PRMT R65, R66, 0x3340, R65 ;  /* 0x0000334042417816 */ /* 0x000fe40000000041 */
[----:B------:R-:W-:Y:S01]  /*16f60*/  PRMT R22, R22, 0x3340, R69 ;  /* 0x0000334016167816 */ /* 0x000fe20000000045 */
[----:B------:R1:W-:Y:S01]  /*16f70*/  @!P4 STG.E.128 [R10.64], R28 ;  /* 0x0000001c0a00c986 */ /* 0x0003e2000c101d0a */
[----:B------:R-:W-:-:S02]  /*16f80*/  PRMT R17, R20, 0x3340, R17 ;  /* 0x0000334014117816 */ /* 0x000fc40000000011 */
[----:B0-----:R-:W-:Y:S02]  /*16f90*/  IADD3 R2, P0, R0, c[0x0][0x180], RZ ;  /* 0x0000600000027a10 */ /* 0x001fe40007f1e0ff */
[----:B------:R-:W-:Y:S02]  /*16fa0*/  PRMT R4, R27, 0x5410, R14 ;  /* 0x000054101b047816 */ /* 0x000fe4000000000e */
[----:B------:R-:W-:Y:S02]  /*16fb0*/  PRMT R5, R65, 0x5410, R64 ;  /* 0x0000541041057816 */ /* 0x000fe40000000040 */
[----:B------:R-:W-:Y:S02]  /*16fc0*/  PRMT R6, R36, 0x5410, R15 ;  /* 0x0000541024067816 */ /* 0x000fe4000000000f */
[----:B------:R-:W-:Y:S02]  /*16fd0*/  PRMT R7, R22, 0x5410, R17 ;  /* 0x0000541016077816 */ /* 0x000fe40000000011 */
[----:B------:R-:W-:Y:S01]  /*16fe0*/  LEA.HI.X.SX32 R3, R0, c[0x0][0x184], 0x1, P0 ;  /* 0x0000610000037a11 */ /* 0x000fe200000f0eff */
[----:B------:R-:W-:Y:S06]  /*16ff0*/  @!P2 EXIT ;  /* 0x000000000000a94d */ /* 0x000fec0003800000 */
[----:B-1----:R-:W-:Y:S01]  /*17000*/  STG.E.128 [R2.64], R4 ;  /* 0x0000000402007986 */ /* 0x002fe2000c101d0a */
[----:B------:R-:W-:Y:S05]  /*17010*/  EXIT ;  /* 0x000000000000794d */ /* 0x000fea0003800000 */
.L_x_384:
[----:B------:R-:W-:-:S00]  /*17020*/  BRA `(.L_x_384) ;  /* 0xfffffff000007947 */ /* 0x000fc0000383ffff */
[----:B------:R-:W-:-:S00]  /*17030*/  NOP ;  /* 0x0000000000007918 */ /* 0x000fc00000000000 */
        /* <DEDUP_REMOVED lines=12> */
.L_x_385:


//--------------------- .nv.global.init           --------------------------
	.section	.nv.global.init,"aw",@progbits
.nv.global.init:
	.type		_$_str,@object
	.size		_$_str,(.L_0 - _$_str)
_$_str:
        /*0000*/ 	.byte	0x5f, 0x5f, 0x43, 0x55, 0x44, 0x41, 0x5f, 0x46, 0x54, 0x5a, 0x00
.L_0:


//--------------------- .nv.shared.triton_red_fused__to_copy_add_amax_amin_cat_clamp_mul_reciprocal_7 --------------------------
	.section	.nv.shared.triton_red_fused__to_copy_add_amax_amin_cat_clamp_mul_reciprocal_7,"aw",@nobits
	.sectionflags	@""
	.align	16
